//
// Generated by NVIDIA NVVM Compiler
//
// Compiler Build ID: CL-36424714
// Cuda compilation tools, release 13.0, V13.0.88
// Based on NVVM 20.0.0
//

.version 9.0
.target sm_100
.address_size 64

	// .globl	_Z15normalizar_filaPdiii
// _ZZ16matrizMul_sharedPdS_S_iiiE5tileA has been demoted
// _ZZ16matrizMul_sharedPdS_S_iiiE5tileB has been demoted

.visible .entry _Z15normalizar_filaPdiii(
	.param .u64 .ptr .align 1 _Z15normalizar_filaPdiii_param_0,
	.param .u32 _Z15normalizar_filaPdiii_param_1,
	.param .u32 _Z15normalizar_filaPdiii_param_2,
	.param .u32 _Z15normalizar_filaPdiii_param_3
)
{
	.reg .pred 	%p<2>;
	.reg .b32 	%r<10>;
	.reg .b64 	%rd<7>;
	.reg .b64 	%fd<4>;

	ld.param.u64 	%rd1, [_Z15normalizar_filaPdiii_param_0];
	ld.param.u32 	%r2, [_Z15normalizar_filaPdiii_param_2];
	ld.param.u32 	%r3, [_Z15normalizar_filaPdiii_param_3];
	mov.u32 	%r4, %tid.x;
	mov.u32 	%r5, %ctaid.x;
	mov.u32 	%r6, %ntid.x;
	mad.lo.s32 	%r1, %r5, %r6, %r4;
	setp.ge.s32 	%p1, %r1, %r3;
	@%p1 bra 	$L__BB0_2;
	cvta.to.global.u64 	%rd2, %rd1;
	mul.lo.s32 	%r7, %r3, %r2;
	add.s32 	%r8, %r7, %r2;
	mul.wide.s32 	%rd3, %r8, 8;
	add.s64 	%rd4, %rd2, %rd3;
	ld.global.f64 	%fd1, [%rd4];
	add.s32 	%r9, %r7, %r1;
	mul.wide.s32 	%rd5, %r9, 8;
	add.s64 	%rd6, %rd2, %rd5;
	ld.global.f64 	%fd2, [%rd6];
	div.rn.f64 	%fd3, %fd2, %fd1;
	st.global.f64 	[%rd6], %fd3;
$L__BB0_2:
	ret;

}
	// .globl	_Z24eliminar_filas_kernel_2dPdiii
.visible .entry _Z24eliminar_filas_kernel_2dPdiii(
	.param .u64 .ptr .align 1 _Z24eliminar_filas_kernel_2dPdiii_param_0,
	.param .u32 _Z24eliminar_filas_kernel_2dPdiii_param_1,
	.param .u32 _Z24eliminar_filas_kernel_2dPdiii_param_2,
	.param .u32 _Z24eliminar_filas_kernel_2dPdiii_param_3
)
{
	.reg .pred 	%p<6>;
	.reg .b32 	%r<16>;
	.reg .b64 	%rd<9>;
	.reg .b64 	%fd<6>;

	ld.param.u64 	%rd1, [_Z24eliminar_filas_kernel_2dPdiii_param_0];
	ld.param.u32 	%r5, [_Z24eliminar_filas_kernel_2dPdiii_param_1];
	ld.param.u32 	%r3, [_Z24eliminar_filas_kernel_2dPdiii_param_2];
	ld.param.u32 	%r4, [_Z24eliminar_filas_kernel_2dPdiii_param_3];
	mov.u32 	%r6, %ctaid.y;
	mov.u32 	%r7, %ntid.y;
	mov.u32 	%r8, %tid.y;
	mad.lo.s32 	%r1, %r6, %r7, %r8;
	mov.u32 	%r9, %ctaid.x;
	mov.u32 	%r10, %ntid.x;
	mov.u32 	%r11, %tid.x;
	mad.lo.s32 	%r2, %r9, %r10, %r11;
	setp.ge.s32 	%p1, %r1, %r5;
	setp.eq.s32 	%p2, %r1, %r3;
	setp.ge.s32 	%p3, %r2, %r4;
	or.pred  	%p4, %p1, %p3;
	or.pred  	%p5, %p4, %p2;
	@%p5 bra 	$L__BB1_2;
	cvta.to.global.u64 	%rd2, %rd1;
	mul.lo.s32 	%r12, %r4, %r1;
	add.s32 	%r13, %r12, %r3;
	mul.wide.s32 	%rd3, %r13, 8;
	add.s64 	%rd4, %rd2, %rd3;
	ld.global.f64 	%fd1, [%rd4];
	mad.lo.s32 	%r14, %r4, %r3, %r2;
	mul.wide.s32 	%rd5, %r14, 8;
	add.s64 	%rd6, %rd2, %rd5;
	ld.global.f64 	%fd2, [%rd6];
	mul.f64 	%fd3, %fd1, %fd2;
	add.s32 	%r15, %r12, %r2;
	mul.wide.s32 	%rd7, %r15, 8;
	add.s64 	%rd8, %rd2, %rd7;
	ld.global.f64 	%fd4, [%rd8];
	sub.f64 	%fd5, %fd4, %fd3;
	st.global.f64 	[%rd8], %fd5;
$L__BB1_2:
	ret;

}
	// .globl	_Z14eliminar_filasPdiiiiS_
.visible .entry _Z14eliminar_filasPdiiiiS_(
	.param .u64 .ptr .align 1 _Z14eliminar_filasPdiiiiS__param_0,
	.param .u32 _Z14eliminar_filasPdiiiiS__param_1,
	.param .u32 _Z14eliminar_filasPdiiiiS__param_2,
	.param .u32 _Z14eliminar_filasPdiiiiS__param_3,
	.param .u32 _Z14eliminar_filasPdiiiiS__param_4,
	.param .u64 .ptr .align 1 _Z14eliminar_filasPdiiiiS__param_5
)
{
	.reg .pred 	%p<13>;
	.reg .b32 	%r<41>;
	.reg .b64 	%rd<31>;
	.reg .b64 	%fd<120>;

	ld.param.u64 	%rd10, [_Z14eliminar_filasPdiiiiS__param_0];
	ld.param.u32 	%r25, [_Z14eliminar_filasPdiiiiS__param_1];
	ld.param.u32 	%r23, [_Z14eliminar_filasPdiiiiS__param_2];
	ld.param.u32 	%r26, [_Z14eliminar_filasPdiiiiS__param_3];
	ld.param.u32 	%r24, [_Z14eliminar_filasPdiiiiS__param_4];
	ld.param.u64 	%rd11, [_Z14eliminar_filasPdiiiiS__param_5];
	cvta.to.global.u64 	%rd1, %rd11;
	cvta.to.global.u64 	%rd2, %rd10;
	mov.u32 	%r27, %ctaid.x;
	mov.u32 	%r28, %ntid.x;
	mov.u32 	%r29, %tid.x;
	mad.lo.s32 	%r1, %r27, %r28, %r29;
	setp.ge.s32 	%p1, %r1, %r25;
	setp.eq.s32 	%p2, %r1, %r26;
	or.pred  	%p3, %p1, %p2;
	@%p3 bra 	$L__BB2_14;
	mul.lo.s32 	%r2, %r23, %r1;
	add.s32 	%r30, %r24, %r2;
	mul.wide.s32 	%rd12, %r30, 8;
	add.s64 	%rd13, %rd2, %rd12;
	ld.global.f64 	%fd2, [%rd13];
	mul.wide.s32 	%rd14, %r24, 8;
	add.s64 	%rd15, %rd1, %rd14;
	ld.global.f64 	%fd3, [%rd15];
	div.rn.f64 	%fd1, %fd2, %fd3;
	setp.lt.s32 	%p4, %r23, 1;
	@%p4 bra 	$L__BB2_14;
	and.b32  	%r3, %r23, 15;
	setp.lt.u32 	%p5, %r23, 16;
	mov.b32 	%r37, 0;
	@%p5 bra 	$L__BB2_5;
	and.b32  	%r37, %r23, 2147483632;
	neg.s32 	%r35, %r37;
	add.s64 	%rd29, %rd1, 64;
	add.s64 	%rd4, %rd2, 64;
	mov.u32 	%r34, %r2;
$L__BB2_4:
	.pragma "nounroll";
	mul.wide.s32 	%rd16, %r34, 8;
	add.s64 	%rd17, %rd4, %rd16;
	ld.global.f64 	%fd4, [%rd29+-64];
	mul.f64 	%fd5, %fd1, %fd4;
	ld.global.f64 	%fd6, [%rd17+-64];
	sub.f64 	%fd7, %fd6, %fd5;
	st.global.f64 	[%rd17+-64], %fd7;
	ld.global.f64 	%fd8, [%rd29+-56];
	mul.f64 	%fd9, %fd1, %fd8;
	ld.global.f64 	%fd10, [%rd17+-56];
	sub.f64 	%fd11, %fd10, %fd9;
	st.global.f64 	[%rd17+-56], %fd11;
	ld.global.f64 	%fd12, [%rd29+-48];
	mul.f64 	%fd13, %fd1, %fd12;
	ld.global.f64 	%fd14, [%rd17+-48];
	sub.f64 	%fd15, %fd14, %fd13;
	st.global.f64 	[%rd17+-48], %fd15;
	ld.global.f64 	%fd16, [%rd29+-40];
	mul.f64 	%fd17, %fd1, %fd16;
	ld.global.f64 	%fd18, [%rd17+-40];
	sub.f64 	%fd19, %fd18, %fd17;
	st.global.f64 	[%rd17+-40], %fd19;
	ld.global.f64 	%fd20, [%rd29+-32];
	mul.f64 	%fd21, %fd1, %fd20;
	ld.global.f64 	%fd22, [%rd17+-32];
	sub.f64 	%fd23, %fd22, %fd21;
	st.global.f64 	[%rd17+-32], %fd23;
	ld.global.f64 	%fd24, [%rd29+-24];
	mul.f64 	%fd25, %fd1, %fd24;
	ld.global.f64 	%fd26, [%rd17+-24];
	sub.f64 	%fd27, %fd26, %fd25;
	st.global.f64 	[%rd17+-24], %fd27;
	ld.global.f64 	%fd28, [%rd29+-16];
	mul.f64 	%fd29, %fd1, %fd28;
	ld.global.f64 	%fd30, [%rd17+-16];
	sub.f64 	%fd31, %fd30, %fd29;
	st.global.f64 	[%rd17+-16], %fd31;
	ld.global.f64 	%fd32, [%rd29+-8];
	mul.f64 	%fd33, %fd1, %fd32;
	ld.global.f64 	%fd34, [%rd17+-8];
	sub.f64 	%fd35, %fd34, %fd33;
	st.global.f64 	[%rd17+-8], %fd35;
	ld.global.f64 	%fd36, [%rd29];
	mul.f64 	%fd37, %fd1, %fd36;
	ld.global.f64 	%fd38, [%rd17];
	sub.f64 	%fd39, %fd38, %fd37;
	st.global.f64 	[%rd17], %fd39;
	ld.global.f64 	%fd40, [%rd29+8];
	mul.f64 	%fd41, %fd1, %fd40;
	ld.global.f64 	%fd42, [%rd17+8];
	sub.f64 	%fd43, %fd42, %fd41;
	st.global.f64 	[%rd17+8], %fd43;
	ld.global.f64 	%fd44, [%rd29+16];
	mul.f64 	%fd45, %fd1, %fd44;
	ld.global.f64 	%fd46, [%rd17+16];
	sub.f64 	%fd47, %fd46, %fd45;
	st.global.f64 	[%rd17+16], %fd47;
	ld.global.f64 	%fd48, [%rd29+24];
	mul.f64 	%fd49, %fd1, %fd48;
	ld.global.f64 	%fd50, [%rd17+24];
	sub.f64 	%fd51, %fd50, %fd49;
	st.global.f64 	[%rd17+24], %fd51;
	ld.global.f64 	%fd52, [%rd29+32];
	mul.f64 	%fd53, %fd1, %fd52;
	ld.global.f64 	%fd54, [%rd17+32];
	sub.f64 	%fd55, %fd54, %fd53;
	st.global.f64 	[%rd17+32], %fd55;
	ld.global.f64 	%fd56, [%rd29+40];
	mul.f64 	%fd57, %fd1, %fd56;
	ld.global.f64 	%fd58, [%rd17+40];
	sub.f64 	%fd59, %fd58, %fd57;
	st.global.f64 	[%rd17+40], %fd59;
	ld.global.f64 	%fd60, [%rd29+48];
	mul.f64 	%fd61, %fd1, %fd60;
	ld.global.f64 	%fd62, [%rd17+48];
	sub.f64 	%fd63, %fd62, %fd61;
	st.global.f64 	[%rd17+48], %fd63;
	ld.global.f64 	%fd64, [%rd29+56];
	mul.f64 	%fd65, %fd1, %fd64;
	ld.global.f64 	%fd66, [%rd17+56];
	sub.f64 	%fd67, %fd66, %fd65;
	st.global.f64 	[%rd17+56], %fd67;
	add.s32 	%r35, %r35, 16;
	add.s64 	%rd29, %rd29, 128;
	add.s32 	%r34, %r34, 16;
	setp.ne.s32 	%p6, %r35, 0;
	@%p6 bra 	$L__BB2_4;
$L__BB2_5:
	setp.eq.s32 	%p7, %r3, 0;
	@%p7 bra 	$L__BB2_14;
	and.b32  	%r11, %r23, 7;
	setp.lt.u32 	%p8, %r3, 8;
	@%p8 bra 	$L__BB2_8;
	mul.wide.u32 	%rd18, %r37, 8;
	add.s64 	%rd19, %rd1, %rd18;
	ld.global.f64 	%fd68, [%rd19];
	mul.f64 	%fd69, %fd1, %fd68;
	add.s32 	%r32, %r37, %r2;
	mul.wide.s32 	%rd20, %r32, 8;
	add.s64 	%rd21, %rd2, %rd20;
	ld.global.f64 	%fd70, [%rd21];
	sub.f64 	%fd71, %fd70, %fd69;
	st.global.f64 	[%rd21], %fd71;
	ld.global.f64 	%fd72, [%rd19+8];
	mul.f64 	%fd73, %fd1, %fd72;
	ld.global.f64 	%fd74, [%rd21+8];
	sub.f64 	%fd75, %fd74, %fd73;
	st.global.f64 	[%rd21+8], %fd75;
	ld.global.f64 	%fd76, [%rd19+16];
	mul.f64 	%fd77, %fd1, %fd76;
	ld.global.f64 	%fd78, [%rd21+16];
	sub.f64 	%fd79, %fd78, %fd77;
	st.global.f64 	[%rd21+16], %fd79;
	ld.global.f64 	%fd80, [%rd19+24];
	mul.f64 	%fd81, %fd1, %fd80;
	ld.global.f64 	%fd82, [%rd21+24];
	sub.f64 	%fd83, %fd82, %fd81;
	st.global.f64 	[%rd21+24], %fd83;
	ld.global.f64 	%fd84, [%rd19+32];
	mul.f64 	%fd85, %fd1, %fd84;
	ld.global.f64 	%fd86, [%rd21+32];
	sub.f64 	%fd87, %fd86, %fd85;
	st.global.f64 	[%rd21+32], %fd87;
	ld.global.f64 	%fd88, [%rd19+40];
	mul.f64 	%fd89, %fd1, %fd88;
	ld.global.f64 	%fd90, [%rd21+40];
	sub.f64 	%fd91, %fd90, %fd89;
	st.global.f64 	[%rd21+40], %fd91;
	ld.global.f64 	%fd92, [%rd19+48];
	mul.f64 	%fd93, %fd1, %fd92;
	ld.global.f64 	%fd94, [%rd21+48];
	sub.f64 	%fd95, %fd94, %fd93;
	st.global.f64 	[%rd21+48], %fd95;
	ld.global.f64 	%fd96, [%rd19+56];
	mul.f64 	%fd97, %fd1, %fd96;
	ld.global.f64 	%fd98, [%rd21+56];
	sub.f64 	%fd99, %fd98, %fd97;
	st.global.f64 	[%rd21+56], %fd99;
	add.s32 	%r37, %r37, 8;
$L__BB2_8:
	setp.eq.s32 	%p9, %r11, 0;
	@%p9 bra 	$L__BB2_14;
	and.b32  	%r14, %r23, 3;
	setp.lt.u32 	%p10, %r11, 4;
	@%p10 bra 	$L__BB2_11;
	mul.wide.u32 	%rd22, %r37, 8;
	add.s64 	%rd23, %rd1, %rd22;
	ld.global.f64 	%fd100, [%rd23];
	mul.f64 	%fd101, %fd1, %fd100;
	add.s32 	%r33, %r37, %r2;
	mul.wide.s32 	%rd24, %r33, 8;
	add.s64 	%rd25, %rd2, %rd24;
	ld.global.f64 	%fd102, [%rd25];
	sub.f64 	%fd103, %fd102, %fd101;
	st.global.f64 	[%rd25], %fd103;
	ld.global.f64 	%fd104, [%rd23+8];
	mul.f64 	%fd105, %fd1, %fd104;
	ld.global.f64 	%fd106, [%rd25+8];
	sub.f64 	%fd107, %fd106, %fd105;
	st.global.f64 	[%rd25+8], %fd107;
	ld.global.f64 	%fd108, [%rd23+16];
	mul.f64 	%fd109, %fd1, %fd108;
	ld.global.f64 	%fd110, [%rd25+16];
	sub.f64 	%fd111, %fd110, %fd109;
	st.global.f64 	[%rd25+16], %fd111;
	ld.global.f64 	%fd112, [%rd23+24];
	mul.f64 	%fd113, %fd1, %fd112;
	ld.global.f64 	%fd114, [%rd25+24];
	sub.f64 	%fd115, %fd114, %fd113;
	st.global.f64 	[%rd25+24], %fd115;
	add.s32 	%r37, %r37, 4;
$L__BB2_11:
	setp.eq.s32 	%p11, %r14, 0;
	@%p11 bra 	$L__BB2_14;
	add.s32 	%r40, %r37, %r2;
	mul.wide.u32 	%rd26, %r37, 8;
	add.s64 	%rd30, %rd1, %rd26;
	neg.s32 	%r39, %r14;
$L__BB2_13:
	.pragma "nounroll";
	mul.wide.s32 	%rd27, %r40, 8;
	add.s64 	%rd28, %rd2, %rd27;
	ld.global.f64 	%fd116, [%rd30];
	mul.f64 	%fd117, %fd1, %fd116;
	ld.global.f64 	%fd118, [%rd28];
	sub.f64 	%fd119, %fd118, %fd117;
	st.global.f64 	[%rd28], %fd119;
	add.s32 	%r40, %r40, 1;
	add.s64 	%rd30, %rd30, 8;
	add.s32 	%r39, %r39, 1;
	setp.ne.s32 	%p12, %r39, 0;
	@%p12 bra 	$L__BB2_13;
$L__BB2_14:
	ret;

}
	// .globl	_Z16transpuesta_cudaiiPdS_
.visible .entry _Z16transpuesta_cudaiiPdS_(
	.param .u32 _Z16transpuesta_cudaiiPdS__param_0,
	.param .u32 _Z16transpuesta_cudaiiPdS__param_1,
	.param .u64 .ptr .align 1 _Z16transpuesta_cudaiiPdS__param_2,
	.param .u64 .ptr .align 1 _Z16transpuesta_cudaiiPdS__param_3
)
{
	.reg .pred 	%p<4>;
	.reg .b32 	%r<13>;
	.reg .b64 	%rd<9>;
	.reg .b64 	%fd<2>;

	ld.param.u32 	%r3, [_Z16transpuesta_cudaiiPdS__param_0];
	ld.param.u32 	%r4, [_Z16transpuesta_cudaiiPdS__param_1];
	ld.param.u64 	%rd1, [_Z16transpuesta_cudaiiPdS__param_2];
	ld.param.u64 	%rd2, [_Z16transpuesta_cudaiiPdS__param_3];
	mov.u32 	%r5, %ctaid.y;
	mov.u32 	%r6, %ntid.y;
	mov.u32 	%r7, %tid.y;
	mad.lo.s32 	%r1, %r5, %r6, %r7;
	mov.u32 	%r8, %ctaid.x;
	mov.u32 	%r9, %ntid.x;
	mov.u32 	%r10, %tid.x;
	mad.lo.s32 	%r2, %r8, %r9, %r10;
	setp.ge.s32 	%p1, %r1, %r3;
	setp.ge.s32 	%p2, %r2, %r4;
	or.pred  	%p3, %p1, %p2;
	@%p3 bra 	$L__BB3_2;
	cvta.to.global.u64 	%rd3, %rd1;
	cvta.to.global.u64 	%rd4, %rd2;
	mad.lo.s32 	%r11, %r4, %r1, %r2;
	mul.wide.s32 	%rd5, %r11, 8;
	add.s64 	%rd6, %rd3, %rd5;
	ld.global.f64 	%fd1, [%rd6];
	mad.lo.s32 	%r12, %r2, %r3, %r1;
	mul.wide.s32 	%rd7, %r12, 8;
	add.s64 	%rd8, %rd4, %rd7;
	st.global.f64 	[%rd8], %fd1;
$L__BB3_2:
	ret;

}
	// .globl	_Z16matrizMul_sharedPdS_S_iii
.visible .entry _Z16matrizMul_sharedPdS_S_iii(
	.param .u64 .ptr .align 1 _Z16matrizMul_sharedPdS_S_iii_param_0,
	.param .u64 .ptr .align 1 _Z16matrizMul_sharedPdS_S_iii_param_1,
	.param .u64 .ptr .align 1 _Z16matrizMul_sharedPdS_S_iii_param_2,
	.param .u32 _Z16matrizMul_sharedPdS_S_iii_param_3,
	.param .u32 _Z16matrizMul_sharedPdS_S_iii_param_4,
	.param .u32 _Z16matrizMul_sharedPdS_S_iii_param_5
)
{
	.reg .pred 	%p<12>;
	.reg .b32 	%r<43>;
	.reg .b64 	%rd<13>;
	.reg .b64 	%fd<111>;
	// demoted variable
	.shared .align 8 .b8 _ZZ16matrizMul_sharedPdS_S_iiiE5tileA[8192];
	// demoted variable
	.shared .align 8 .b8 _ZZ16matrizMul_sharedPdS_S_iiiE5tileB[8192];
	ld.param.u64 	%rd3, [_Z16matrizMul_sharedPdS_S_iii_param_0];
	ld.param.u64 	%rd4, [_Z16matrizMul_sharedPdS_S_iii_param_1];
	ld.param.u64 	%rd5, [_Z16matrizMul_sharedPdS_S_iii_param_2];
	ld.param.u32 	%r24, [_Z16matrizMul_sharedPdS_S_iii_param_3];
	ld.param.u32 	%r25, [_Z16matrizMul_sharedPdS_S_iii_param_4];
	ld.param.u32 	%r26, [_Z16matrizMul_sharedPdS_S_iii_param_5];
	mov.u32 	%r27, %ctaid.y;
	shl.b32 	%r28, %r27, 5;
	mov.u32 	%r40, %tid.y;
	add.s32 	%r2, %r28, %r40;
	mov.u32 	%r29, %ctaid.x;
	shl.b32 	%r3, %r29, 5;
	mov.u32 	%r38, %tid.x;
	add.s32 	%r5, %r3, %r38;
	setp.lt.s32 	%p1, %r25, 1;
	mov.f64 	%fd110, 0d0000000000000000;
	@%p1 bra 	$L__BB4_7;
	add.s32 	%r30, %r25, 31;
	shr.u32 	%r31, %r30, 5;
	shl.b32 	%r32, %r40, 8;
	mov.u32 	%r33, _ZZ16matrizMul_sharedPdS_S_iiiE5tileA;
	add.s32 	%r6, %r33, %r32;
	shl.b32 	%r34, %r38, 3;
	add.s32 	%r7, %r6, %r34;
	mov.u32 	%r35, _ZZ16matrizMul_sharedPdS_S_iiiE5tileB;
	add.s32 	%r9, %r35, %r34;
	add.s32 	%r8, %r9, %r32;
	neg.s32 	%r42, %r31;
	mad.lo.s32 	%r36, %r40, %r26, %r38;
	add.s32 	%r41, %r36, %r3;
	shl.b32 	%r12, %r26, 5;
	mad.lo.s32 	%r39, %r25, %r2, %r38;
	cvta.to.global.u64 	%rd1, %rd3;
	cvta.to.global.u64 	%rd2, %rd4;
	mov.f64 	%fd110, 0d0000000000000000;
$L__BB4_2:
	setp.ge.s32 	%p2, %r2, %r24;
	setp.ge.u32 	%p3, %r38, %r25;
	mov.f64 	%fd108, 0d0000000000000000;
	or.pred  	%p4, %p2, %p3;
	@%p4 bra 	$L__BB4_4;
	mul.wide.u32 	%rd6, %r39, 8;
	add.s64 	%rd7, %rd1, %rd6;
	ld.global.f64 	%fd108, [%rd7];
$L__BB4_4:
	setp.ge.s32 	%p5, %r5, %r26;
	st.shared.f64 	[%r7], %fd108;
	setp.ge.u32 	%p6, %r40, %r25;
	mov.f64 	%fd109, 0d0000000000000000;
	or.pred  	%p7, %p5, %p6;
	@%p7 bra 	$L__BB4_6;
	mul.wide.u32 	%rd8, %r41, 8;
	add.s64 	%rd9, %rd2, %rd8;
	ld.global.f64 	%fd109, [%rd9];
$L__BB4_6:
	st.shared.f64 	[%r8], %fd109;
	bar.sync 	0;
	ld.shared.f64 	%fd12, [%r6];
	ld.shared.f64 	%fd13, [%r9];
	fma.rn.f64 	%fd14, %fd12, %fd13, %fd110;
	ld.shared.f64 	%fd15, [%r6+8];
	ld.shared.f64 	%fd16, [%r9+256];
	fma.rn.f64 	%fd17, %fd15, %fd16, %fd14;
	ld.shared.f64 	%fd18, [%r6+16];
	ld.shared.f64 	%fd19, [%r9+512];
	fma.rn.f64 	%fd20, %fd18, %fd19, %fd17;
	ld.shared.f64 	%fd21, [%r6+24];
	ld.shared.f64 	%fd22, [%r9+768];
	fma.rn.f64 	%fd23, %fd21, %fd22, %fd20;
	ld.shared.f64 	%fd24, [%r6+32];
	ld.shared.f64 	%fd25, [%r9+1024];
	fma.rn.f64 	%fd26, %fd24, %fd25, %fd23;
	ld.shared.f64 	%fd27, [%r6+40];
	ld.shared.f64 	%fd28, [%r9+1280];
	fma.rn.f64 	%fd29, %fd27, %fd28, %fd26;
	ld.shared.f64 	%fd30, [%r6+48];
	ld.shared.f64 	%fd31, [%r9+1536];
	fma.rn.f64 	%fd32, %fd30, %fd31, %fd29;
	ld.shared.f64 	%fd33, [%r6+56];
	ld.shared.f64 	%fd34, [%r9+1792];
	fma.rn.f64 	%fd35, %fd33, %fd34, %fd32;
	ld.shared.f64 	%fd36, [%r6+64];
	ld.shared.f64 	%fd37, [%r9+2048];
	fma.rn.f64 	%fd38, %fd36, %fd37, %fd35;
	ld.shared.f64 	%fd39, [%r6+72];
	ld.shared.f64 	%fd40, [%r9+2304];
	fma.rn.f64 	%fd41, %fd39, %fd40, %fd38;
	ld.shared.f64 	%fd42, [%r6+80];
	ld.shared.f64 	%fd43, [%r9+2560];
	fma.rn.f64 	%fd44, %fd42, %fd43, %fd41;
	ld.shared.f64 	%fd45, [%r6+88];
	ld.shared.f64 	%fd46, [%r9+2816];
	fma.rn.f64 	%fd47, %fd45, %fd46, %fd44;
	ld.shared.f64 	%fd48, [%r6+96];
	ld.shared.f64 	%fd49, [%r9+3072];
	fma.rn.f64 	%fd50, %fd48, %fd49, %fd47;
	ld.shared.f64 	%fd51, [%r6+104];
	ld.shared.f64 	%fd52, [%r9+3328];
	fma.rn.f64 	%fd53, %fd51, %fd52, %fd50;
	ld.shared.f64 	%fd54, [%r6+112];
	ld.shared.f64 	%fd55, [%r9+3584];
	fma.rn.f64 	%fd56, %fd54, %fd55, %fd53;
	ld.shared.f64 	%fd57, [%r6+120];
	ld.shared.f64 	%fd58, [%r9+3840];
	fma.rn.f64 	%fd59, %fd57, %fd58, %fd56;
	ld.shared.f64 	%fd60, [%r6+128];
	ld.shared.f64 	%fd61, [%r9+4096];
	fma.rn.f64 	%fd62, %fd60, %fd61, %fd59;
	ld.shared.f64 	%fd63, [%r6+136];
	ld.shared.f64 	%fd64, [%r9+4352];
	fma.rn.f64 	%fd65, %fd63, %fd64, %fd62;
	ld.shared.f64 	%fd66, [%r6+144];
	ld.shared.f64 	%fd67, [%r9+4608];
	fma.rn.f64 	%fd68, %fd66, %fd67, %fd65;
	ld.shared.f64 	%fd69, [%r6+152];
	ld.shared.f64 	%fd70, [%r9+4864];
	fma.rn.f64 	%fd71, %fd69, %fd70, %fd68;
	ld.shared.f64 	%fd72, [%r6+160];
	ld.shared.f64 	%fd73, [%r9+5120];
	fma.rn.f64 	%fd74, %fd72, %fd73, %fd71;
	ld.shared.f64 	%fd75, [%r6+168];
	ld.shared.f64 	%fd76, [%r9+5376];
	fma.rn.f64 	%fd77, %fd75, %fd76, %fd74;
	ld.shared.f64 	%fd78, [%r6+176];
	ld.shared.f64 	%fd79, [%r9+5632];
	fma.rn.f64 	%fd80, %fd78, %fd79, %fd77;
	ld.shared.f64 	%fd81, [%r6+184];
	ld.shared.f64 	%fd82, [%r9+5888];
	fma.rn.f64 	%fd83, %fd81, %fd82, %fd80;
	ld.shared.f64 	%fd84, [%r6+192];
	ld.shared.f64 	%fd85, [%r9+6144];
	fma.rn.f64 	%fd86, %fd84, %fd85, %fd83;
	ld.shared.f64 	%fd87, [%r6+200];
	ld.shared.f64 	%fd88, [%r9+6400];
	fma.rn.f64 	%fd89, %fd87, %fd88, %fd86;
	ld.shared.f64 	%fd90, [%r6+208];
	ld.shared.f64 	%fd91, [%r9+6656];
	fma.rn.f64 	%fd92, %fd90, %fd91, %fd89;
	ld.shared.f64 	%fd93, [%r6+216];
	ld.shared.f64 	%fd94, [%r9+6912];
	fma.rn.f64 	%fd95, %fd93, %fd94, %fd92;
	ld.shared.f64 	%fd96, [%r6+224];
	ld.shared.f64 	%fd97, [%r9+7168];
	fma.rn.f64 	%fd98, %fd96, %fd97, %fd95;
	ld.shared.f64 	%fd99, [%r6+232];
	ld.shared.f64 	%fd100, [%r9+7424];
	fma.rn.f64 	%fd101, %fd99, %fd100, %fd98;
	ld.shared.f64 	%fd102, [%r6+240];
	ld.shared.f64 	%fd103, [%r9+7680];
	fma.rn.f64 	%fd104, %fd102, %fd103, %fd101;
	ld.shared.f64 	%fd105, [%r6+248];
	ld.shared.f64 	%fd106, [%r9+7936];
	fma.rn.f64 	%fd110, %fd105, %fd106, %fd104;
	bar.sync 	0;
	add.s32 	%r42, %r42, 1;
	setp.ne.s32 	%p8, %r42, 0;
	add.s32 	%r41, %r41, %r12;
	add.s32 	%r40, %r40, 32;
	add.s32 	%r39, %r39, 32;
	add.s32 	%r38, %r38, 32;
	@%p8 bra 	$L__BB4_2;
$L__BB4_7:
	setp.ge.s32 	%p9, %r2, %r24;
	setp.ge.s32 	%p10, %r5, %r26;
	or.pred  	%p11, %p9, %p10;
	@%p11 bra 	$L__BB4_9;
	mad.lo.s32 	%r37, %r26, %r2, %r5;
	cvta.to.global.u64 	%rd10, %rd5;
	mul.wide.s32 	%rd11, %r37, 8;
	add.s64 	%rd12, %rd10, %rd11;
	st.global.f64 	[%rd12], %fd110;
$L__BB4_9:
	ret;

}


// ===== COMPILED SASS (sm_100) =====

	.target	sm_100

	.elftype	@"ET_EXEC"


//--------------------- .note.nv.tkinfo           --------------------------
	.section	.note.nv.tkinfo,"",@"SHT_NOTE"
	.sectionflags	@"SHF_NOTE_NV_TKINFO"
	.tkinfo
        /*0018*/ 	.word	0x00000002
        /*0030*/ 	.string	""
        /*0030*/ 	.string	"ptxas"
        /*0030*/ 	.string	"Cuda compilation tools, release 13.0, V13.0.88"
        /*0030*/ 	.string	"Build cuda_13.0.r13.0/compiler.36424714_0"
        /*0030*/ 	.string	"-arch sm_100 -m 64 "



//--------------------- .note.nv.cuinfo           --------------------------
	.section	.note.nv.cuinfo,"",@"SHT_NOTE"
	.sectionflags	@"SHF_NOTE_NV_CUINFO"
        /*0018*/ 	.short	0x0002
        /*001a*/ 	.short	0x0064
        /*001c*/ 	.short	0x0082
	.zero		2


//--------------------- .nv.info                  --------------------------
	.section	.nv.info,"",@"SHT_CUDA_INFO"
	.align	4


	//----- nvinfo : EIATTR_REGCOUNT
	.align		4
        /*0000*/ 	.byte	0x04, 0x2f
        /*0002*/ 	.short	(.L_1 - .L_0)
	.align		4
.L_0:
        /*0004*/ 	.word	index@(_Z15normalizar_filaPdiii)
        /*0008*/ 	.word	0x0000001a


	//----- nvinfo : EIATTR_FRAME_SIZE
	.align		4
.L_1:
        /*000c*/ 	.byte	0x04, 0x11
        /*000e*/ 	.short	(.L_3 - .L_2)
	.align		4
.L_2:
        /*0010*/ 	.word	index@($__internal_1_$__cuda_sm20_div_rn_f64_full)
        /*0014*/ 	.word	0x00000000


	//----- nvinfo : EIATTR_FRAME_SIZE
	.align		4
.L_3:
        /*0018*/ 	.byte	0x04, 0x11
        /*001a*/ 	.short	(.L_5 - .L_4)
	.align		4
.L_4:
        /*001c*/ 	.word	index@(_Z15normalizar_filaPdiii)
        /*0020*/ 	.word	0x00000000


	//----- nvinfo : EIATTR_REGCOUNT
	.align		4
.L_5:
        /*0024*/ 	.byte	0x04, 0x2f
        /*0026*/ 	.short	(.L_7 - .L_6)
	.align		4
.L_6:
        /*0028*/ 	.word	index@(_Z24eliminar_filas_kernel_2dPdiii)
        /*002c*/ 	.word	0x0000000c


	//----- nvinfo : EIATTR_FRAME_SIZE
	.align		4
.L_7:
        /*0030*/ 	.byte	0x04, 0x11
        /*0032*/ 	.short	(.L_9 - .L_8)
	.align		4
.L_8:
        /*0034*/ 	.word	index@(_Z24eliminar_filas_kernel_2dPdiii)
        /*0038*/ 	.word	0x00000000


	//----- nvinfo : EIATTR_REGCOUNT
	.align		4
.L_9:
        /*003c*/ 	.byte	0x04, 0x2f
        /*003e*/ 	.short	(.L_11 - .L_10)
	.align		4
.L_10:
        /*0040*/ 	.word	index@(_Z14eliminar_filasPdiiiiS_)
        /*0044*/ 	.word	0x0000001a


	//----- nvinfo : EIATTR_FRAME_SIZE
	.align		4
.L_11:
        /*0048*/ 	.byte	0x04, 0x11
        /*004a*/ 	.short	(.L_13 - .L_12)
	.align		4
.L_12:
        /*004c*/ 	.word	index@($__internal_0_$__cuda_sm20_div_rn_f64_full)
        /*0050*/ 	.word	0x00000000


	//----- nvinfo : EIATTR_FRAME_SIZE
	.align		4
.L_13:
        /*0054*/ 	.byte	0x04, 0x11
        /*0056*/ 	.short	(.L_15 - .L_14)
	.align		4
.L_14:
        /*0058*/ 	.word	index@(_Z14eliminar_filasPdiiiiS_)
        /*005c*/ 	.word	0x00000000


	//----- nvinfo : EIATTR_REGCOUNT
	.align		4
.L_15:
        /*0060*/ 	.byte	0x04, 0x2f
        /*0062*/ 	.short	(.L_17 - .L_16)
	.align		4
.L_16:
        /*0064*/ 	.word	index@(_Z16transpuesta_cudaiiPdS_)
        /*0068*/ 	.word	0x0000000a


	//----- nvinfo : EIATTR_FRAME_SIZE
	.align		4
.L_17:
        /*006c*/ 	.byte	0x04, 0x11
        /*006e*/ 	.short	(.L_19 - .L_18)
	.align		4
.L_18:
        /*0070*/ 	.word	index@(_Z16transpuesta_cudaiiPdS_)
        /*0074*/ 	.word	0x00000000


	//----- nvinfo : EIATTR_REGCOUNT
	.align		4
.L_19:
        /*0078*/ 	.byte	0x04, 0x2f
        /*007a*/ 	.short	(.L_21 - .L_20)
	.align		4
.L_20:
        /*007c*/ 	.word	index@(_Z16matrizMul_sharedPdS_S_iii)
        /*0080*/ 	.word	0x00000020


	//----- nvinfo : EIATTR_FRAME_SIZE
	.align		4
.L_21:
        /*0084*/ 	.byte	0x04, 0x11
        /*0086*/ 	.short	(.L_23 - .L_22)
	.align		4
.L_22:
        /*0088*/ 	.word	index@(_Z16matrizMul_sharedPdS_S_iii)
        /*008c*/ 	.word	0x00000000


	//----- nvinfo : EIATTR_MIN_STACK_SIZE
	.align		4
.L_23:
        /*0090*/ 	.byte	0x04, 0x12
        /*0092*/ 	.short	(.L_25 - .L_24)
	.align		4
.L_24:
        /*0094*/ 	.word	index@(_Z16matrizMul_sharedPdS_S_iii)
        /*0098*/ 	.word	0x00000000


	//----- nvinfo : EIATTR_MIN_STACK_SIZE
	.align		4
.L_25:
        /*009c*/ 	.byte	0x04, 0x12
        /*009e*/ 	.short	(.L_27 - .L_26)
	.align		4
.L_26:
        /*00a0*/ 	.word	index@(_Z16transpuesta_cudaiiPdS_)
        /*00a4*/ 	.word	0x00000000


	//----- nvinfo : EIATTR_MIN_STACK_SIZE
	.align		4
.L_27:
        /*00a8*/ 	.byte	0x04, 0x12
        /*00aa*/ 	.short	(.L_29 - .L_28)
	.align		4
.L_28:
        /*00ac*/ 	.word	index@(_Z14eliminar_filasPdiiiiS_)
        /*00b0*/ 	.word	0x00000000


	//----- nvinfo : EIATTR_MIN_STACK_SIZE
	.align		4
.L_29:
        /*00b4*/ 	.byte	0x04, 0x12
        /*00b6*/ 	.short	(.L_31 - .L_30)
	.align		4
.L_30:
        /*00b8*/ 	.word	index@(_Z24eliminar_filas_kernel_2dPdiii)
        /*00bc*/ 	.word	0x00000000


	//----- nvinfo : EIATTR_MIN_STACK_SIZE
	.align		4
.L_31:
        /*00c0*/ 	.byte	0x04, 0x12
        /*00c2*/ 	.short	(.L_33 - .L_32)
	.align		4
.L_32:
        /*00c4*/ 	.word	index@(_Z15normalizar_filaPdiii)
        /*00c8*/ 	.word	0x00000000
.L_33:


//--------------------- .nv.compat                --------------------------
	.section	.nv.compat,"",@"SHT_CUDA_COMPAT_INFO"
	.align	4
        /*0000*/ 	.byte	0x02, 0x09, 0x00, 0x00, 0x02, 0x02, 0x01, 0x00, 0x02, 0x05, 0x05, 0x00, 0x03, 0x07, 0x01, 0x01
        /*0010*/ 	.byte	0x02, 0x03, 0x00, 0x00, 0x02, 0x06, 0x01, 0x00, 0x04, 0x0b, 0x08, 0x00, 0x01, 0x00, 0x00, 0x00
        /*0020*/ 	.byte	0x00, 0x00, 0x00, 0x00


//--------------------- .nv.info._Z16matrizMul_sharedPdS_S_iii --------------------------
	.section	.nv.info._Z16matrizMul_sharedPdS_S_iii,"",@"SHT_CUDA_INFO"
	.sectionflags	@""
	.align	4


	//----- nvinfo : EIATTR_CUDA_API_VERSION
	.align		4
        /*0000*/ 	.byte	0x04, 0x37
        /*0002*/ 	.short	(.L_35 - .L_34)
.L_34:
        /*0004*/ 	.word	0x00000082


	//----- nvinfo : EIATTR_KPARAM_INFO
	.align		4
.L_35:
        /*0008*/ 	.byte	0x04, 0x17
        /*000a*/ 	.short	(.L_37 - .L_36)
.L_36:
        /*000c*/ 	.word	0x00000000
        /*0010*/ 	.short	0x0005
        /*0012*/ 	.short	0x0020
        /*0014*/ 	.byte	0x00, 0xf0, 0x11, 0x00


	//----- nvinfo : EIATTR_KPARAM_INFO
	.align		4
.L_37:
        /*0018*/ 	.byte	0x04, 0x17
        /*001a*/ 	.short	(.L_39 - .L_38)
.L_38:
        /*001c*/ 	.word	0x00000000
        /*0020*/ 	.short	0x0004
        /*0022*/ 	.short	0x001c
        /*0024*/ 	.byte	0x00, 0xf0, 0x11, 0x00


	//----- nvinfo : EIATTR_KPARAM_INFO
	.align		4
.L_39:
        /*0028*/ 	.byte	0x04, 0x17
        /*002a*/ 	.short	(.L_41 - .L_40)
.L_40:
        /*002c*/ 	.word	0x00000000
        /*0030*/ 	.short	0x0003
        /*0032*/ 	.short	0x0018
        /*0034*/ 	.byte	0x00, 0xf0, 0x11, 0x00


	//----- nvinfo : EIATTR_KPARAM_INFO
	.align		4
.L_41:
        /*0038*/ 	.byte	0x04, 0x17
        /*003a*/ 	.short	(.L_43 - .L_42)
.L_42:
        /*003c*/ 	.word	0x00000000
        /*0040*/ 	.short	0x0002
        /*0042*/ 	.short	0x0010
        /*0044*/ 	.byte	0x00, 0xf5, 0x21, 0x00


	//----- nvinfo : EIATTR_KPARAM_INFO
	.align		4
.L_43:
        /*0048*/ 	.byte	0x04, 0x17
        /*004a*/ 	.short	(.L_45 - .L_44)
.L_44:
        /*004c*/ 	.word	0x00000000
        /*0050*/ 	.short	0x0001
        /*0052*/ 	.short	0x0008
        /*0054*/ 	.byte	0x00, 0xf5, 0x21, 0x00


	//----- nvinfo : EIATTR_KPARAM_INFO
	.align		4
.L_45:
        /*0058*/ 	.byte	0x04, 0x17
        /*005a*/ 	.short	(.L_47 - .L_46)
.L_46:
        /*005c*/ 	.word	0x00000000
        /*0060*/ 	.short	0x0000
        /*0062*/ 	.short	0x0000
        /*0064*/ 	.byte	0x00, 0xf5, 0x21, 0x00


	//----- nvinfo : EIATTR_SPARSE_MMA_MASK
	.align		4
.L_47:
        /*0068*/ 	.byte	0x03, 0x50
        /*006a*/ 	.short	0x0000


	//----- nvinfo : EIATTR_MAXREG_COUNT
	.align		4
        /*006c*/ 	.byte	0x03, 0x1b
        /*006e*/ 	.short	0x00ff


	//----- nvinfo : EIATTR_NUM_BARRIERS
	.align		4
        /*0070*/ 	.byte	0x02, 0x4c
        /*0072*/ 	.byte	0x01
	.zero		1


	//----- nvinfo : EIATTR_MERCURY_ISA_VERSION
	.align		4
        /*0074*/ 	.byte	0x03, 0x5f
        /*0076*/ 	.short	0x0101


	//----- nvinfo : EIATTR_VRC_CTA_INIT_COUNT
	.align		4
        /*0078*/ 	.byte	0x02, 0x4a
	.zero		1
	.zero		1


	//----- nvinfo : EIATTR_EXIT_INSTR_OFFSETS
	.align		4
        /*007c*/ 	.byte	0x04, 0x1c
        /*007e*/ 	.short	(.L_49 - .L_48)


	//   ....[0]....
.L_48:
        /*0080*/ 	.word	0x000008a0


	//   ....[1]....
        /*0084*/ 	.word	0x000008f0


	//----- nvinfo : EIATTR_CBANK_PARAM_SIZE
	.align		4
.L_49:
        /*0088*/ 	.byte	0x03, 0x19
        /*008a*/ 	.short	0x0024


	//----- nvinfo : EIATTR_PARAM_CBANK
	.align		4
        /*008c*/ 	.byte	0x04, 0x0a
        /*008e*/ 	.short	(.L_51 - .L_50)
	.align		4
.L_50:
        /*0090*/ 	.word	index@(.nv.constant0._Z16matrizMul_sharedPdS_S_iii)
        /*0094*/ 	.short	0x0380
        /*0096*/ 	.short	0x0024


	//----- nvinfo : EIATTR_SW_WAR
	.align		4
.L_51:
        /*0098*/ 	.byte	0x04, 0x36
        /*009a*/ 	.short	(.L_53 - .L_52)
.L_52:
        /*009c*/ 	.word	0x00000008
.L_53:


//--------------------- .nv.info._Z16transpuesta_cudaiiPdS_ --------------------------
	.section	.nv.info._Z16transpuesta_cudaiiPdS_,"",@"SHT_CUDA_INFO"
	.sectionflags	@""
	.align	4


	//----- nvinfo : EIATTR_CUDA_API_VERSION
	.align		4
        /*0000*/ 	.byte	0x04, 0x37
        /*0002*/ 	.short	(.L_55 - .L_54)
.L_54:
        /*0004*/ 	.word	0x00000082


	//----- nvinfo : EIATTR_KPARAM_INFO
	.align		4
.L_55:
        /*0008*/ 	.byte	0x04, 0x17
        /*000a*/ 	.short	(.L_57 - .L_56)
.L_56:
        /*000c*/ 	.word	0x00000000
        /*0010*/ 	.short	0x0003
        /*0012*/ 	.short	0x0010
        /*0014*/ 	.byte	0x00, 0xf5, 0x21, 0x00


	//----- nvinfo : EIATTR_KPARAM_INFO
	.align		4
.L_57:
        /*0018*/ 	.byte	0x04, 0x17
        /*001a*/ 	.short	(.L_59 - .L_58)
.L_58:
        /*001c*/ 	.word	0x00000000
        /*0020*/ 	.short	0x0002
        /*0022*/ 	.short	0x0008
        /*0024*/ 	.byte	0x00, 0xf5, 0x21, 0x00


	//----- nvinfo : EIATTR_KPARAM_INFO
	.align		4
.L_59:
        /*0028*/ 	.byte	0x04, 0x17
        /*002a*/ 	.short	(.L_61 - .L_60)
.L_60:
        /*002c*/ 	.word	0x00000000
        /*0030*/ 	.short	0x0001
        /*0032*/ 	.short	0x0004
        /*0034*/ 	.byte	0x00, 0xf0, 0x11, 0x00


	//----- nvinfo : EIATTR_KPARAM_INFO
	.align		4
.L_61:
        /*0038*/ 	.byte	0x04, 0x17
        /*003a*/ 	.short	(.L_63 - .L_62)
.L_62:
        /*003c*/ 	.word	0x00000000
        /*0040*/ 	.short	0x0000
        /*0042*/ 	.short	0x0000
        /*0044*/ 	.byte	0x00, 0xf0, 0x11, 0x00


	//----- nvinfo : EIATTR_SPARSE_MMA_MASK
	.align		4
.L_63:
        /*0048*/ 	.byte	0x03, 0x50
        /*004a*/ 	.short	0x0000


	//----- nvinfo : EIATTR_MAXREG_COUNT
	.align		4
        /*004c*/ 	.byte	0x03, 0x1b
        /*004e*/ 	.short	0x00ff


	//----- nvinfo : EIATTR_MERCURY_ISA_VERSION
	.align		4
        /*0050*/ 	.byte	0x03, 0x5f
        /*0052*/ 	.short	0x0101


	//----- nvinfo : EIATTR_VRC_CTA_INIT_COUNT
	.align		4
        /*0054*/ 	.byte	0x02, 0x4a
	.zero		1
	.zero		1


	//----- nvinfo : EIATTR_EXIT_INSTR_OFFSETS
	.align		4
        /*0058*/ 	.byte	0x04, 0x1c
        /*005a*/ 	.short	(.L_65 - .L_64)


	//   ....[0]....
.L_64:
        /*005c*/ 	.word	0x000000c0


	//   ....[1]....
        /*0060*/ 	.word	0x00000160


	//----- nvinfo : EIATTR_CBANK_PARAM_SIZE
	.align		4
.L_65:
        /*0064*/ 	.byte	0x03, 0x19
        /*0066*/ 	.short	0x0018


	//----- nvinfo : EIATTR_PARAM_CBANK
	.align		4
        /*0068*/ 	.byte	0x04, 0x0a
        /*006a*/ 	.short	(.L_67 - .L_66)
	.align		4
.L_66:
        /*006c*/ 	.word	index@(.nv.constant0._Z16transpuesta_cudaiiPdS_)
        /*0070*/ 	.short	0x0380
        /*0072*/ 	.short	0x0018


	//----- nvinfo : EIATTR_SW_WAR
	.align		4
.L_67:
        /*0074*/ 	.byte	0x04, 0x36
        /*0076*/ 	.short	(.L_69 - .L_68)
.L_68:
        /*0078*/ 	.word	0x00000008
.L_69:


//--------------------- .nv.info._Z14eliminar_filasPdiiiiS_ --------------------------
	.section	.nv.info._Z14eliminar_filasPdiiiiS_,"",@"SHT_CUDA_INFO"
	.sectionflags	@""
	.align	4


	//----- nvinfo : EIATTR_CUDA_API_VERSION
	.align		4
        /*0000*/ 	.byte	0x04, 0x37
        /*0002*/ 	.short	(.L_71 - .L_70)
.L_70:
        /*0004*/ 	.word	0x00000082


	//----- nvinfo : EIATTR_KPARAM_INFO
	.align		4
.L_71:
        /*0008*/ 	.byte	0x04, 0x17
        /*000a*/ 	.short	(.L_73 - .L_72)
.L_72:
        /*000c*/ 	.word	0x00000000
        /*0010*/ 	.short	0x0005
        /*0012*/ 	.short	0x0018
        /*0014*/ 	.byte	0x00, 0xf5, 0x21, 0x00


	//----- nvinfo : EIATTR_KPARAM_INFO
	.align		4
.L_73:
        /*0018*/ 	.byte	0x04, 0x17
        /*001a*/ 	.short	(.L_75 - .L_74)
.L_74:
        /*001c*/ 	.word	0x00000000
        /*0020*/ 	.short	0x0004
        /*0022*/ 	.short	0x0014
        /*0024*/ 	.byte	0x00, 0xf0, 0x11, 0x00


	//----- nvinfo : EIATTR_KPARAM_INFO
	.align		4
.L_75:
        /*0028*/ 	.byte	0x04, 0x17
        /*002a*/ 	.short	(.L_77 - .L_76)
.L_76:
        /*002c*/ 	.word	0x00000000
        /*0030*/ 	.short	0x0003
        /*0032*/ 	.short	0x0010
        /*0034*/ 	.byte	0x00, 0xf0, 0x11, 0x00


	//----- nvinfo : EIATTR_KPARAM_INFO
	.align		4
.L_77:
        /*0038*/ 	.byte	0x04, 0x17
        /*003a*/ 	.short	(.L_79 - .L_78)
.L_78:
        /*003c*/ 	.word	0x00000000
        /*0040*/ 	.short	0x0002
        /*0042*/ 	.short	0x000c
        /*0044*/ 	.byte	0x00, 0xf0, 0x11, 0x00


	//----- nvinfo : EIATTR_KPARAM_INFO
	.align		4
.L_79:
        /*0048*/ 	.byte	0x04, 0x17
        /*004a*/ 	.short	(.L_81 - .L_80)
.L_80:
        /*004c*/ 	.word	0x00000000
        /*0050*/ 	.short	0x0001
        /*0052*/ 	.short	0x0008
        /*0054*/ 	.byte	0x00, 0xf0, 0x11, 0x00


	//----- nvinfo : EIATTR_KPARAM_INFO
	.align		4
.L_81:
        /*0058*/ 	.byte	0x04, 0x17
        /*005a*/ 	.short	(.L_83 - .L_82)
.L_82:
        /*005c*/ 	.word	0x00000000
        /*0060*/ 	.short	0x0000
        /*0062*/ 	.short	0x0000
        /*0064*/ 	.byte	0x00, 0xf5, 0x21, 0x00


	//----- nvinfo : EIATTR_SPARSE_MMA_MASK
	.align		4
.L_83:
        /*0068*/ 	.byte	0x03, 0x50
        /*006a*/ 	.short	0x0000


	//----- nvinfo : EIATTR_MAXREG_COUNT
	.align		4
        /*006c*/ 	.byte	0x03, 0x1b
        /*006e*/ 	.short	0x00ff


	//----- nvinfo : EIATTR_MERCURY_ISA_VERSION
	.align		4
        /*0070*/ 	.byte	0x03, 0x5f
        /*0072*/ 	.short	0x0101


	//----- nvinfo : EIATTR_VRC_CTA_INIT_COUNT
	.align		4
        /*0074*/ 	.byte	0x02, 0x4a
	.zero		1
	.zero		1


	//----- nvinfo : EIATTR_EXIT_INSTR_OFFSETS
	.align		4
        /*0078*/ 	.byte	0x04, 0x1c
        /*007a*/ 	.short	(.L_85 - .L_84)


	//   ....[0]....
.L_84:
        /*007c*/ 	.word	0x00000090


	//   ....[1]....
        /*0080*/ 	.word	0x00000290


	//   ....[2]....
        /*0084*/ 	.word	0x00000850


	//   ....[3]....
        /*0088*/ 	.word	0x00000b00


	//   ....[4]....
        /*008c*/ 	.word	0x00000cb0


	//   ....[5]....
        /*0090*/ 	.word	0x00000de0


	//----- nvinfo : EIATTR_CRS_STACK_SIZE
	.align		4
.L_85:
        /*0094*/ 	.byte	0x04, 0x1e
        /*0096*/ 	.short	(.L_87 - .L_86)
.L_86:
        /*0098*/ 	.word	0x00000000


	//----- nvinfo : EIATTR_CBANK_PARAM_SIZE
	.align		4
.L_87:
        /*009c*/ 	.byte	0x03, 0x19
        /*009e*/ 	.short	0x0020


	//----- nvinfo : EIATTR_PARAM_CBANK
	.align		4
        /*00a0*/ 	.byte	0x04, 0x0a
        /*00a2*/ 	.short	(.L_89 - .L_88)
	.align		4
.L_88:
        /*00a4*/ 	.word	index@(.nv.constant0._Z14eliminar_filasPdiiiiS_)
        /*00a8*/ 	.short	0x0380
        /*00aa*/ 	.short	0x0020


	//----- nvinfo : EIATTR_SW_WAR
	.align		4
.L_89:
        /*00ac*/ 	.byte	0x04, 0x36
        /*00ae*/ 	.short	(.L_91 - .L_90)
.L_90:
        /*00b0*/ 	.word	0x00000008
.L_91:


//--------------------- .nv.info._Z24eliminar_filas_kernel_2dPdiii --------------------------
	.section	.nv.info._Z24eliminar_filas_kernel_2dPdiii,"",@"SHT_CUDA_INFO"
	.sectionflags	@""
	.align	4


	//----- nvinfo : EIATTR_CUDA_API_VERSION
	.align		4
        /*0000*/ 	.byte	0x04, 0x37
        /*0002*/ 	.short	(.L_93 - .L_92)
.L_92:
        /*0004*/ 	.word	0x00000082


	//----- nvinfo : EIATTR_KPARAM_INFO
	.align		4
.L_93:
        /*0008*/ 	.byte	0x04, 0x17
        /*000a*/ 	.short	(.L_95 - .L_94)
.L_94:
        /*000c*/ 	.word	0x00000000
        /*0010*/ 	.short	0x0003
        /*0012*/ 	.short	0x0010
        /*0014*/ 	.byte	0x00, 0xf0, 0x11, 0x00


	//----- nvinfo : EIATTR_KPARAM_INFO
	.align		4
.L_95:
        /*0018*/ 	.byte	0x04, 0x17
        /*001a*/ 	.short	(.L_97 - .L_96)
.L_96:
        /*001c*/ 	.word	0x00000000
        /*0020*/ 	.short	0x0002
        /*0022*/ 	.short	0x000c
        /*0024*/ 	.byte	0x00, 0xf0, 0x11, 0x00


	//----- nvinfo : EIATTR_KPARAM_INFO
	.align		4
.L_97:
        /*0028*/ 	.byte	0x04, 0x17
        /*002a*/ 	.short	(.L_99 - .L_98)
.L_98:
        /*002c*/ 	.word	0x00000000
        /*0030*/ 	.short	0x0001
        /*0032*/ 	.short	0x0008
        /*0034*/ 	.byte	0x00, 0xf0, 0x11, 0x00


	//----- nvinfo : EIATTR_KPARAM_INFO
	.align		4
.L_99:
        /*0038*/ 	.byte	0x04, 0x17
        /*003a*/ 	.short	(.L_101 - .L_100)
.L_100:
        /*003c*/ 	.word	0x00000000
        /*0040*/ 	.short	0x0000
        /*0042*/ 	.short	0x0000
        /*0044*/ 	.byte	0x00, 0xf5, 0x21, 0x00


	//----- nvinfo : EIATTR_SPARSE_MMA_MASK
	.align		4
.L_101:
        /*0048*/ 	.byte	0x03, 0x50
        /*004a*/ 	.short	0x0000


	//----- nvinfo : EIATTR_MAXREG_COUNT
	.align		4
        /*004c*/ 	.byte	0x03, 0x1b
        /*004e*/ 	.short	0x00ff


	//----- nvinfo : EIATTR_MERCURY_ISA_VERSION
	.align		4
        /*0050*/ 	.byte	0x03, 0x5f
        /*0052*/ 	.short	0x0101


	//----- nvinfo : EIATTR_VRC_CTA_INIT_COUNT
	.align		4
        /*0054*/ 	.byte	0x02, 0x4a
	.zero		1
	.zero		1


	//----- nvinfo : EIATTR_EXIT_INSTR_OFFSETS
	.align		4
        /*0058*/ 	.byte	0x04, 0x1c
        /*005a*/ 	.short	(.L_103 - .L_102)


	//   ....[0]....
.L_102:
        /*005c*/ 	.word	0x000000e0


	//   ....[1]....
        /*0060*/ 	.word	0x000001c0


	//----- nvinfo : EIATTR_CBANK_PARAM_SIZE
	.align		4
.L_103:
        /*0064*/ 	.byte	0x03, 0x19
        /*0066*/ 	.short	0x0014


	//----- nvinfo : EIATTR_PARAM_CBANK
	.align		4
        /*0068*/ 	.byte	0x04, 0x0a
        /*006a*/ 	.short	(.L_105 - .L_104)
	.align		4
.L_104:
        /*006c*/ 	.word	index@(.nv.constant0._Z24eliminar_filas_kernel_2dPdiii)
        /*0070*/ 	.short	0x0380
        /*0072*/ 	.short	0x0014


	//----- nvinfo : EIATTR_SW_WAR
	.align		4
.L_105:
        /*0074*/ 	.byte	0x04, 0x36
        /*0076*/ 	.short	(.L_107 - .L_106)
.L_106:
        /*0078*/ 	.word	0x00000008
.L_107:


//--------------------- .nv.info._Z15normalizar_filaPdiii --------------------------
	.section	.nv.info._Z15normalizar_filaPdiii,"",@"SHT_CUDA_INFO"
	.sectionflags	@""
	.align	4


	//----- nvinfo : EIATTR_CUDA_API_VERSION
	.align		4
        /*0000*/ 	.byte	0x04, 0x37
        /*0002*/ 	.short	(.L_109 - .L_108)
.L_108:
        /*0004*/ 	.word	0x00000082


	//----- nvinfo : EIATTR_KPARAM_INFO
	.align		4
.L_109:
        /*0008*/ 	.byte	0x04, 0x17
        /*000a*/ 	.short	(.L_111 - .L_110)
.L_110:
        /*000c*/ 	.word	0x00000000
        /*0010*/ 	.short	0x0003
        /*0012*/ 	.short	0x0010
        /*0014*/ 	.byte	0x00, 0xf0, 0x11, 0x00


	//----- nvinfo : EIATTR_KPARAM_INFO
	.align		4
.L_111:
        /*0018*/ 	.byte	0x04, 0x17
        /*001a*/ 	.short	(.L_113 - .L_112)
.L_112:
        /*001c*/ 	.word	0x00000000
        /*0020*/ 	.short	0x0002
        /*0022*/ 	.short	0x000c
        /*0024*/ 	.byte	0x00, 0xf0, 0x11, 0x00


	//----- nvinfo : EIATTR_KPARAM_INFO
	.align		4
.L_113:
        /*0028*/ 	.byte	0x04, 0x17
        /*002a*/ 	.short	(.L_115 - .L_114)
.L_114:
        /*002c*/ 	.word	0x00000000
        /*0030*/ 	.short	0x0001
        /*0032*/ 	.short	0x0008
        /*0034*/ 	.byte	0x00, 0xf0, 0x11, 0x00


	//----- nvinfo : EIATTR_KPARAM_INFO
	.align		4
.L_115:
        /*0038*/ 	.byte	0x04, 0x17
        /*003a*/ 	.short	(.L_117 - .L_116)
.L_116:
        /*003c*/ 	.word	0x00000000
        /*0040*/ 	.short	0x0000
        /*0042*/ 	.short	0x0000
        /*0044*/ 	.byte	0x00, 0xf5, 0x21, 0x00


	//----- nvinfo : EIATTR_SPARSE_MMA_MASK
	.align		4
.L_117:
        /*0048*/ 	.byte	0x03, 0x50
        /*004a*/ 	.short	0x0000


	//----- nvinfo : EIATTR_MAXREG_COUNT
	.align		4
        /*004c*/ 	.byte	0x03, 0x1b
        /*004e*/ 	.short	0x00ff


	//----- nvinfo : EIATTR_MERCURY_ISA_VERSION
	.align		4
        /*0050*/ 	.byte	0x03, 0x5f
        /*0052*/ 	.short	0x0101


	//----- nvinfo : EIATTR_VRC_CTA_INIT_COUNT
	.align		4
        /*0054*/ 	.byte	0x02, 0x4a
	.zero		1
	.zero		1


	//----- nvinfo : EIATTR_EXIT_INSTR_OFFSETS
	.align		4
        /*0058*/ 	.byte	0x04, 0x1c
        /*005a*/ 	.short	(.L_119 - .L_118)


	//   ....[0]....
.L_118:
        /*005c*/ 	.word	0x00000070


	//   ....[1]....
        /*0060*/ 	.word	0x00000260


	//----- nvinfo : EIATTR_CRS_STACK_SIZE
	.align		4
.L_119:
        /*0064*/ 	.byte	0x04, 0x1e
        /*0066*/ 	.short	(.L_121 - .L_120)
.L_120:
        /*0068*/ 	.word	0x00000000


	//----- nvinfo : EIATTR_CBANK_PARAM_SIZE
	.align		4
.L_121:
        /*006c*/ 	.byte	0x03, 0x19
        /*006e*/ 	.short	0x0014


	//----- nvinfo : EIATTR_PARAM_CBANK
	.align		4
        /*0070*/ 	.byte	0x04, 0x0a
        /*0072*/ 	.short	(.L_123 - .L_122)
	.align		4
.L_122:
        /*0074*/ 	.word	index@(.nv.constant0._Z15normalizar_filaPdiii)
        /*0078*/ 	.short	0x0380
        /*007a*/ 	.short	0x0014


	//----- nvinfo : EIATTR_SW_WAR
	.align		4
.L_123:
        /*007c*/ 	.byte	0x04, 0x36
        /*007e*/ 	.short	(.L_125 - .L_124)
.L_124:
        /*0080*/ 	.word	0x00000008
.L_125:


//--------------------- .nv.callgraph             --------------------------
	.section	.nv.callgraph,"",@"SHT_CUDA_CALLGRAPH"
	.align	4
	.sectionentsize	8
	.align		4
        /*0000*/ 	.word	0x00000000
	.align		4
        /*0004*/ 	.word	0xffffffff
	.align		4
        /*0008*/ 	.word	0x00000000
	.align		4
        /*000c*/ 	.word	0xfffffffe
	.align		4
        /*0010*/ 	.word	0x00000000
	.align		4
        /*0014*/ 	.word	0xfffffffd
	.align		4
        /*0018*/ 	.word	0x00000000
	.align		4
        /*001c*/ 	.word	0xfffffffc


//--------------------- .text._Z16matrizMul_sharedPdS_S_iii --------------------------
	.section	.text._Z16matrizMul_sharedPdS_S_iii,"ax",@progbits
	.align	128
        .global         _Z16matrizMul_sharedPdS_S_iii
        .type           _Z16matrizMul_sharedPdS_S_iii,@function
        .size           _Z16matrizMul_sharedPdS_S_iii,(.L_x_28 - _Z16matrizMul_sharedPdS_S_iii)
        .other          _Z16matrizMul_sharedPdS_S_iii,@"STO_CUDA_ENTRY STV_DEFAULT"
_Z16matrizMul_sharedPdS_S_iii:
.text._Z16matrizMul_sharedPdS_S_iii:
[----:B------:R-:W-:Y:S01]  /*0000*/  LDC R1, c[0x0][0x37c] ;  /* 0x0000df00ff017b82 */ /* 0x000fe20000000800 */
[----:B------:R-:W0:Y:S01]  /*0010*/  S2R R18, SR_CTAID.Y ;  /* 0x0000000000127919 */ /* 0x000e220000002600 */
[----:B------:R-:W1:Y:S01]  /*0020*/  LDCU UR10, c[0x0][0x39c] ;  /* 0x00007380ff0a77ac */ /* 0x000e620008000800 */
[----:B------:R-:W-:Y:S01]  /*0030*/  CS2R R10, SRZ ;  /* 0x00000000000a7805 */ /* 0x000fe2000001ff00 */
[----:B------:R-:W0:Y:S01]  /*0040*/  S2R R17, SR_TID.Y ;  /* 0x0000000000117919 */ /* 0x000e220000002200 */
[----:B------:R-:W2:Y:S01]  /*0050*/  LDCU UR14, c[0x0][0x3a0] ;  /* 0x00007400ff0e77ac */ /* 0x000ea20008000800 */
[----:B------:R-:W3:Y:S01]  /*0060*/  S2R R2, SR_CTAID.X ;  /* 0x0000000000027919 */ /* 0x000ee20000002500 */
[----:B------:R-:W4:Y:S01]  /*0070*/  LDCU.64 UR8, c[0x0][0x358] ;  /* 0x00006b00ff0877ac */ /* 0x000f220008000a00 */
[----:B------:R-:W3:Y:S01]  /*0080*/  S2R R16, SR_TID.X ;  /* 0x0000000000107919 */ /* 0x000ee20000002100 */
[----:B-1----:R-:W-:Y:S01]  /*0090*/  UISETP.GE.AND UP0, UPT, UR10, 0x1, UPT ;  /* 0x000000010a00788c */ /* 0x002fe2000bf06270 */
[----:B0-----:R-:W-:-:S02]  /*00a0*/  IMAD R18, R18, 0x20, R17 ;  /* 0x0000002012127824 */ /* 0x001fc400078e0211 */
[----:B---3--:R-:W-:-:S06]  /*00b0*/  IMAD R19, R2, 0x20, R16 ;  /* 0x0000002002137824 */ /* 0x008fcc00078e0210 */
[----:B--2-4-:R-:W-:Y:S05]  /*00c0*/  BRA.U !UP0, `(.L_x_0) ;  /* 0x0000000508e87547 */ /* 0x014fea000b800000 */
[----:B------:R-:W0:Y:S01]  /*00d0*/  S2UR UR7, SR_CgaCtaId ;  /* 0x00000000000779c3 */ /* 0x000e220000008800 */
[----:B------:R-:W1:Y:S01]  /*00e0*/  LDCU UR11, c[0x0][0x3a0] ;  /* 0x00007400ff0b77ac */ /* 0x000e620008000800 */
[----:B------:R-:W-:Y:S01]  /*00f0*/  CS2R R10, SRZ ;  /* 0x00000000000a7805 */ /* 0x000fe2000001ff00 */
[----:B------:R-:W-:Y:S01]  /*0100*/  IMAD R6, R18, UR10, R16 ;  /* 0x0000000a12067c24 */ /* 0x000fe2000f8e0210 */
[----:B------:R-:W-:Y:S01]  /*0110*/  UMOV UR5, 0x400 ;  /* 0x0000040000057882 */ /* 0x000fe20000000000 */
[----:B------:R-:W-:-:S03]  /*0120*/  UIADD3 UR4, UPT, UPT, UR10, 0x1f, URZ ;  /* 0x0000001f0a047890 */ /* 0x000fc6000fffe0ff */
[----:B------:R-:W2:Y:S01]  /*0130*/  LDC R0, c[0x0][0x3a0] ;  /* 0x0000e800ff007b82 */ /* 0x000ea20000000800 */
[----:B------:R-:W-:Y:S02]  /*0140*/  UIADD3 UR6, UPT, UPT, UR5, 0x2000, URZ ;  /* 0x0000200005067890 */ /* 0x000fe4000fffe0ff */
[----:B------:R-:W-:Y:S01]  /*0150*/  USHF.R.U32.HI UR4, URZ, 0x5, UR4 ;  /* 0x00000005ff047899 */ /* 0x000fe20008011604 */
[----:B------:R-:W3:Y:S03]  /*0160*/  LDCU.64 UR12, c[0x0][0x398] ;  /* 0x00007300ff0c77ac */ /* 0x000ee60008000a00 */
[----:B------:R-:W-:Y:S01]  /*0170*/  UIADD3 UR4, UPT, UPT, -UR4, URZ, URZ ;  /* 0x000000ff04047290 */ /* 0x000fe2000fffe1ff */
[----:B-1----:R-:W-:-:S04]  /*0180*/  IMAD R7, R17, UR11, R16 ;  /* 0x0000000b11077c24 */ /* 0x002fc8000f8e0210 */
[----:B------:R-:W-:Y:S01]  /*0190*/  IMAD R7, R2, 0x20, R7 ;  /* 0x0000002002077824 */ /* 0x000fe200078e0207 */
[----:B0-----:R-:W-:Y:S02]  /*01a0*/  ULEA UR6, UR7, UR6, 0x18 ;  /* 0x0000000607067291 */ /* 0x001fe4000f8ec0ff */
[----:B------:R-:W-:-:S04]  /*01b0*/  ULEA UR5, UR7, UR5, 0x18 ;  /* 0x0000000507057291 */ /* 0x000fc8000f8ec0ff */
[----:B------:R-:W-:Y:S02]  /*01c0*/  LEA R3, R16, UR6, 0x3 ;  /* 0x0000000610037c11 */ /* 0x000fe4000f8e18ff */
[----:B------:R-:W-:-:S03]  /*01d0*/  LEA R5, R17, UR5, 0x8 ;  /* 0x0000000511057c11 */ /* 0x000fc6000f8e40ff */
[----:B------:R-:W-:Y:S01]  /*01e0*/  IMAD R2, R17, 0x100, R3 ;  /* 0x0000010011027824 */ /* 0x000fe200078e0203 */
[----:B---3--:R-:W-:-:S07]  /*01f0*/  LEA R4, R16, R5, 0x3 ;  /* 0x0000000510047211 */ /* 0x008fce00078e18ff */
.L_x_1:
[----:B------:R-:W-:Y:S02]  /*0200*/  ISETP.GE.U32.AND P1, PT, R16, UR13, PT ;  /* 0x0000000d10007c0c */ /* 0x000fe4000bf26070 */
[----:B------:R-:W-:Y:S02]  /*0210*/  CS2R R24, SRZ ;  /* 0x0000000000187805 */ /* 0x000fe4000001ff00 */
[----:B------:R-:W-:Y:S02]  /*0220*/  ISETP.GE.U32.AND P0, PT, R17, UR13, PT ;  /* 0x0000000d11007c0c */ /* 0x000fe4000bf06070 */
[----:B------:R-:W-:Y:S02]  /*0230*/  CS2R R26, SRZ ;  /* 0x00000000001a7805 */ /* 0x000fe4000001ff00 */
[----:B------:R-:W-:Y:S02]  /*0240*/  ISETP.GE.OR P1, PT, R18, UR12, P1 ;  /* 0x0000000c12007c0c */ /* 0x000fe40008f26670 */
[----:B--2---:R-:W-:-:S11]  /*0250*/  ISETP.GE.OR P0, PT, R19, R0, P0 ;  /* 0x000000001300720c */ /* 0x004fd60000706670 */
[----:B------:R-:W0:Y:S08]  /*0260*/  @!P1 LDC.64 R12, c[0x0][0x380] ;  /* 0x0000e000ff0c9b82 */ /* 0x000e300000000a00 */
[----:B------:R-:W1:Y:S01]  /*0270*/  @!P0 LDC.64 R8, c[0x0][0x388] ;  /* 0x0000e200ff088b82 */ /* 0x000e620000000a00 */
[----:B0-----:R-:W-:-:S05]  /*0280*/  @!P1 IMAD.WIDE.U32 R28, R6, 0x8, R12 ;  /* 0x00000008061c9825 */ /* 0x001fca00078e000c */
[----:B------:R-:W2:Y:S01]  /*0290*/  @!P1 LDG.E.64 R24, desc[UR8][R28.64] ;  /* 0x000000081c189981 */ /* 0x000ea2000c1e1b00 */
[----:B-1----:R-:W-:-:S05]  /*02a0*/  @!P0 IMAD.WIDE.U32 R20, R7, 0x8, R8 ;  /* 0x0000000807148825 */ /* 0x002fca00078e0008 */
[----:B------:R-:W3:Y:S04]  /*02b0*/  @!P0 LDG.E.64 R26, desc[UR8][R20.64] ;  /* 0x00000008141a8981 */ /* 0x000ee8000c1e1b00 */
[----:B--2---:R-:W-:Y:S04]  /*02c0*/  STS.64 [R4], R24 ;  /* 0x0000001804007388 */ /* 0x004fe80000000a00 */
[----:B---3--:R-:W-:Y:S01]  /*02d0*/  STS.64 [R2], R26 ;  /* 0x0000001a02007388 */ /* 0x008fe20000000a00 */
[----:B------:R-:W-:Y:S06]  /*02e0*/  BAR.SYNC.DEFER_BLOCKING 0x0 ;  /* 0x0000000000007b1d */ /* 0x000fec0000010000 */
[----:B------:R-:W-:Y:S04]  /*02f0*/  LDS.64 R8, [R3] ;  /* 0x0000000003087984 */ /* 0x000fe80000000a00 */
[----:B------:R-:W0:Y:S04]  /*0300*/  LDS.128 R12, [R5] ;  /* 0x00000000050c7984 */ /* 0x000e280000000c00 */
[----:B------:R-:W1:Y:S04]  /*0310*/  LDS.64 R20, [R3+0x100] ;  /* 0x0001000003147984 */ /* 0x000e680000000a00 */
[----:B------:R-:W-:Y:S04]  /*0320*/  LDS.64 R22, [R3+0x200] ;  /* 0x0002000003167984 */ /* 0x000fe80000000a00 */
[----:B------:R-:W-:Y:S01]  /*0330*/  LDS.64 R24, [R3+0x400] ;  /* 0x0004000003187984 */ /* 0x000fe20000000a00 */
[----:B0-----:R-:W-:-:S03]  /*0340*/  DFMA R12, R12, R8, R10 ;  /* 0x000000080c0c722b */ /* 0x001fc6000000000a */
[----:B------:R-:W0:Y:S05]  /*0350*/  LDS.128 R8, [R5+0x10] ;  /* 0x0000100005087984 */ /* 0x000e2a0000000c00 */
[----:B-1----:R-:W-:Y:S01]  /*0360*/  DFMA R14, R20, R14, R12 ;  /* 0x0000000e140e722b */ /* 0x002fe2000000000c */
[----:B------:R-:W1:Y:S07]  /*0370*/  LDS.64 R20, [R3+0x300] ;  /* 0x0003000003147984 */ /* 0x000e6e0000000a00 */
[----:B0-----:R-:W-:-:S02]  /*0380*/  DFMA R8, R8, R22, R14 ;  /* 0x000000160808722b */ /* 0x001fc4000000000e */
[----:B------:R-:W0:Y:S04]  /*0390*/  LDS.128 R12, [R5+0x20] ;  /* 0x00002000050c7984 */ /* 0x000e280000000c00 */
[----:B------:R-:W-:Y:S02]  /*03a0*/  LDS.64 R22, [R3+0x600] ;  /* 0x0006000003167984 */ /* 0x000fe40000000a00 */
[----:B-1----:R-:W-:Y:S02]  /*03b0*/  DFMA R10, R20, R10, R8 ;  /* 0x0000000a140a722b */ /* 0x002fe40000000008 */
[----:B------:R-:W1:Y:S06]  /*03c0*/  LDS.64 R20, [R3+0x500] ;  /* 0x0005000003147984 */ /* 0x000e6c0000000a00 */
        /* <DEDUP_REMOVED lines=57> */
[----:B------:R-:W2:Y:S02]  /*0760*/  LDS.64 R22, [R3+0x1d00] ;  /* 0x001d000003167984 */ /* 0x000ea40000000a00 */
[----:B-1----:R-:W-:Y:S02]  /*0770*/  DFMA R10, R20, R10, R8 ;  /* 0x0000000a140a722b */ /* 0x002fe40000000008 */
[----:B------:R-:W-:Y:S06]  /*0780*/  LDS.64 R20, [R3+0x1e00] ;  /* 0x001e000003147984 */ /* 0x000fec0000000a00 */
[----:B0-----:R-:W-:-:S02]  /*0790*/  DFMA R24, R12, R24, R10 ;  /* 0x000000180c18722b */ /* 0x001fc4000000000a */
[----:B------:R-:W0:Y:S04]  /*07a0*/  LDS.128 R8, [R5+0xf0] ;  /* 0x0000f00005087984 */ /* 0x000e280000000c00 */
[----:B------:R-:W1:Y:S02]  /*07b0*/  LDS.64 R12, [R3+0x1f00] ;  /* 0x001f0000030c7984 */ /* 0x000e640000000a00 */
[----:B--2---:R-:W-:Y:S01]  /*07c0*/  DFMA R14, R22, R14, R24 ;  /* 0x0000000e160e722b */ /* 0x004fe20000000018 */
[----:B------:R-:W-:-:S04]  /*07d0*/  UIADD3 UR4, UPT, UPT, UR4, 0x1, URZ ;  /* 0x0000000104047890 */ /* 0x000fc8000fffe0ff */
[----:B------:R-:W-:Y:S01]  /*07e0*/  UISETP.NE.AND UP0, UPT, UR4, URZ, UPT ;  /* 0x000000ff0400728c */ /* 0x000fe2000bf05270 */
[----:B------:R-:W-:Y:S01]  /*07f0*/  VIADD R17, R17, 0x20 ;  /* 0x0000002011117836 */ /* 0x000fe20000000000 */
[----:B------:R-:W-:Y:S01]  /*0800*/  IADD3 R16, PT, PT, R16, 0x20, RZ ;  /* 0x0000002010107810 */ /* 0x000fe20007ffe0ff */
[----:B------:R-:W-:Y:S01]  /*0810*/  VIADD R6, R6, 0x20 ;  /* 0x0000002006067836 */ /* 0x000fe20000000000 */
[----:B------:R-:W-:Y:S01]  /*0820*/  LEA R7, R0, R7, 0x5 ;  /* 0x0000000700077211 */ /* 0x000fe200078e28ff */
[----:B0-----:R-:W-:-:S08]  /*0830*/  DFMA R8, R8, R20, R14 ;  /* 0x000000140808722b */ /* 0x001fd0000000000e */
[----:B-1----:R-:W-:Y:S01]  /*0840*/  DFMA R10, R12, R10, R8 ;  /* 0x0000000a0c0a722b */ /* 0x002fe20000000008 */
[----:B------:R-:W-:Y:S06]  /*0850*/  BAR.SYNC.DEFER_BLOCKING 0x0 ;  /* 0x0000000000007b1d */ /* 0x000fec0000010000 */
[----:B------:R-:W-:Y:S05]  /*0860*/  BRA.U UP0, `(.L_x_1) ;  /* 0xfffffff900647547 */ /* 0x000fea000b83ffff */
.L_x_0:
[----:B------:R-:W0:Y:S01]  /*0870*/  LDCU UR4, c[0x0][0x398] ;  /* 0x00007300ff0477ac */ /* 0x000e220008000800 */
[----:B------:R-:W-:-:S04]  /*0880*/  ISETP.GE.AND P0, PT, R19, UR14, PT ;  /* 0x0000000e13007c0c */ /* 0x000fc8000bf06270 */
[----:B0-----:R-:W-:-:S13]  /*0890*/  ISETP.GE.OR P0, PT, R18, UR4, P0 ;  /* 0x0000000412007c0c */ /* 0x001fda0008706670 */
[----:B------:R-:W-:Y:S05]  /*08a0*/  @P0 EXIT ;  /* 0x000000000000094d */ /* 0x000fea0003800000 */
[----:B------:R-:W0:Y:S01]  /*08b0*/  LDC.64 R2, c[0x0][0x390] ;  /* 0x0000e400ff027b82 */ /* 0x000e220000000a00 */
[----:B------:R-:W-:-:S04]  /*08c0*/  IMAD R19, R18, UR14, R19 ;  /* 0x0000000e12137c24 */ /* 0x000fc8000f8e0213 */
[----:B0-----:R-:W-:-:S05]  /*08d0*/  IMAD.WIDE R2, R19, 0x8, R2 ;  /* 0x0000000813027825 */ /* 0x001fca00078e0202 */
[----:B------:R-:W-:Y:S01]  /*08e0*/  STG.E.64 desc[UR8][R2.64], R10 ;  /* 0x0000000a02007986 */ /* 0x000fe2000c101b08 */
[----:B------:R-:W-:Y:S05]  /*08f0*/  EXIT ;  /* 0x000000000000794d */ /* 0x000fea0003800000 */
.L_x_2:
[----:B------:R-:W-:-:S00]  /*0900*/  BRA `(.L_x_2) ;  /* 0xfffffffc00fc7947 */ /* 0x000fc0000383ffff */
[----:B------:R-:W-:-:S00]  /*0910*/  NOP ;  /* 0x0000000000007918 */ /* 0x000fc00000000000 */
        /* <DEDUP_REMOVED lines=14> */
.L_x_28:


//--------------------- .text._Z16transpuesta_cudaiiPdS_ --------------------------
	.section	.text._Z16transpuesta_cudaiiPdS_,"ax",@progbits
	.align	128
        .global         _Z16transpuesta_cudaiiPdS_
        .type           _Z16transpuesta_cudaiiPdS_,@function
        .size           _Z16transpuesta_cudaiiPdS_,(.L_x_29 - _Z16transpuesta_cudaiiPdS_)
        .other          _Z16transpuesta_cudaiiPdS_,@"STO_CUDA_ENTRY STV_DEFAULT"
_Z16transpuesta_cudaiiPdS_:
.text._Z16transpuesta_cudaiiPdS_:
[----:B------:R-:W-:Y:S01]  /*0000*/  LDC R1, c[0x0][0x37c] ;  /* 0x0000df00ff017b82 */ /* 0x000fe20000000800 */
[----:B------:R-:W0:Y:S07]  /*0010*/  S2R R2, SR_TID.X ;  /* 0x0000000000027919 */ /* 0x000e2e0000002100 */
[----:B------:R-:W1:Y:S01]  /*0020*/  LDC R0, c[0x0][0x364] ;  /* 0x0000d900ff007b82 */ /* 0x000e620000000800 */
[----:B------:R-:W2:Y:S01]  /*0030*/  LDCU.64 UR6, c[0x0][0x380] ;  /* 0x00007000ff0677ac */ /* 0x000ea20008000a00 */
[----:B------:R-:W1:Y:S06]  /*0040*/  S2R R3, SR_TID.Y ;  /* 0x0000000000037919 */ /* 0x000e6c0000002200 */
[----:B------:R-:W0:Y:S08]  /*0050*/  S2UR UR5, SR_CTAID.X ;  /* 0x00000000000579c3 */ /* 0x000e300000002500 */
[----:B------:R-:W0:Y:S08]  /*0060*/  LDC R7, c[0x0][0x360] ;  /* 0x0000d800ff077b82 */ /* 0x000e300000000800 */
[----:B------:R-:W1:Y:S01]  /*0070*/  S2UR UR4, SR_CTAID.Y ;  /* 0x00000000000479c3 */ /* 0x000e620000002600 */
[----:B0-----:R-:W-:-:S05]  /*0080*/  IMAD R7, R7, UR5, R2 ;  /* 0x0000000507077c24 */ /* 0x001fca000f8e0202 */
[----:B--2---:R-:W-:Y:S01]  /*0090*/  ISETP.GE.AND P0, PT, R7, UR7, PT ;  /* 0x0000000707007c0c */ /* 0x004fe2000bf06270 */
[----:B-1----:R-:W-:-:S05]  /*00a0*/  IMAD R0, R0, UR4, R3 ;  /* 0x0000000400007c24 */ /* 0x002fca000f8e0203 */
[----:B------:R-:W-:-:S13]  /*00b0*/  ISETP.GE.OR P0, PT, R0, UR6, P0 ;  /* 0x0000000600007c0c */ /* 0x000fda0008706670 */
[----:B------:R-:W-:Y:S05]  /*00c0*/  @P0 EXIT ;  /* 0x000000000000094d */ /* 0x000fea0003800000 */
[----:B------:R-:W0:Y:S01]  /*00d0*/  LDC.64 R2, c[0x0][0x388] ;  /* 0x0000e200ff027b82 */ /* 0x000e220000000a00 */
[----:B------:R-:W1:Y:S01]  /*00e0*/  LDCU.64 UR4, c[0x0][0x358] ;  /* 0x00006b00ff0477ac */ /* 0x000e620008000a00 */
[----:B------:R-:W-:-:S04]  /*00f0*/  IMAD R5, R0, UR7, R7 ;  /* 0x0000000700057c24 */ /* 0x000fc8000f8e0207 */
[----:B0-----:R-:W-:Y:S02]  /*0100*/  IMAD.WIDE R2, R5, 0x8, R2 ;  /* 0x0000000805027825 */ /* 0x001fe400078e0202 */
[----:B------:R-:W0:Y:S04]  /*0110*/  LDC.64 R4, c[0x0][0x390] ;  /* 0x0000e400ff047b82 */ /* 0x000e280000000a00 */
[----:B-1----:R-:W2:Y:S01]  /*0120*/  LDG.E.64 R2, desc[UR4][R2.64] ;  /* 0x0000000402027981 */ /* 0x002ea2000c1e1b00 */
[----:B------:R-:W-:-:S04]  /*0130*/  IMAD R7, R7, UR6, R0 ;  /* 0x0000000607077c24 */ /* 0x000fc8000f8e0200 */
[----:B0-----:R-:W-:-:S05]  /*0140*/  IMAD.WIDE R4, R7, 0x8, R4 ;  /* 0x0000000807047825 */ /* 0x001fca00078e0204 */
[----:B--2---:R-:W-:Y:S01]  /*0150*/  STG.E.64 desc[UR4][R4.64], R2 ;  /* 0x0000000204007986 */ /* 0x004fe2000c101b04 */
[----:B------:R-:W-:Y:S05]  /*0160*/  EXIT ;  /* 0x000000000000794d */ /* 0x000fea0003800000 */
.L_x_3:
        /* <DEDUP_REMOVED lines=9> */
.L_x_29:


//--------------------- .text._Z14eliminar_filasPdiiiiS_ --------------------------
	.section	.text._Z14eliminar_filasPdiiiiS_,"ax",@progbits
	.align	128
        .global         _Z14eliminar_filasPdiiiiS_
        .type           _Z14eliminar_filasPdiiiiS_,@function
        .size           _Z14eliminar_filasPdiiiiS_,(.L_x_26 - _Z14eliminar_filasPdiiiiS_)
        .other          _Z14eliminar_filasPdiiiiS_,@"STO_CUDA_ENTRY STV_DEFAULT"
_Z14eliminar_filasPdiiiiS_:
.text._Z14eliminar_filasPdiiiiS_:
[----:B------:R-:W-:Y:S01]  /*0000*/  LDC R1, c[0x0][0x37c] ;  /* 0x0000df00ff017b82 */ /* 0x000fe20000000800 */
[----:B------:R-:W0:Y:S07]  /*0010*/  S2R R3, SR_TID.X ;  /* 0x0000000000037919 */ /* 0x000e2e0000002100 */
[----:B------:R-:W0:Y:S01]  /*0020*/  S2UR UR4, SR_CTAID.X ;  /* 0x00000000000479c3 */ /* 0x000e220000002500 */
[----:B------:R-:W1:Y:S01]  /*0030*/  LDCU UR5, c[0x0][0x390] ;  /* 0x00007200ff0577ac */ /* 0x000e620008000800 */
[----:B------:R-:W2:Y:S06]  /*0040*/  LDCU UR6, c[0x0][0x388] ;  /* 0x00007100ff0677ac */ /* 0x000eac0008000800 */
[----:B------:R-:W0:Y:S02]  /*0050*/  LDC R0, c[0x0][0x360] ;  /* 0x0000d800ff007b82 */ /* 0x000e240000000800 */
[----:B0-----:R-:W-:-:S05]  /*0060*/  IMAD R0, R0, UR4, R3 ;  /* 0x0000000400007c24 */ /* 0x001fca000f8e0203 */
[----:B-1----:R-:W-:-:S04]  /*0070*/  ISETP.NE.AND P0, PT, R0, UR5, PT ;  /* 0x0000000500007c0c */ /* 0x002fc8000bf05270 */
[----:B--2---:R-:W-:-:S13]  /*0080*/  ISETP.GE.OR P0, PT, R0, UR6, !P0 ;  /* 0x0000000600007c0c */ /* 0x004fda000c706670 */
[----:B------:R-:W-:Y:S05]  /*0090*/  @P0 EXIT ;  /* 0x000000000000094d */ /* 0x000fea0003800000 */
[----:B------:R-:W0:Y:S01]  /*00a0*/  LDC R3, c[0x0][0x394] ;  /* 0x0000e500ff037b82 */ /* 0x000e220000000800 */
[----:B------:R-:W1:Y:S01]  /*00b0*/  LDCU.64 UR8, c[0x0][0x358] ;  /* 0x00006b00ff0877ac */ /* 0x000e620008000a00 */
[----:B------:R-:W2:Y:S06]  /*00c0*/  LDCU UR4, c[0x0][0x38c] ;  /* 0x00007180ff0477ac */ /* 0x000eac0008000800 */
[----:B------:R-:W0:Y:S08]  /*00d0*/  LDC.64 R4, c[0x0][0x398] ;  /* 0x0000e600ff047b82 */ /* 0x000e300000000a00 */
[----:B------:R-:W3:Y:S01]  /*00e0*/  LDC.64 R6, c[0x0][0x380] ;  /* 0x0000e000ff067b82 */ /* 0x000ee20000000a00 */
[----:B0-----:R-:W-:-:S06]  /*00f0*/  IMAD.WIDE R4, R3, 0x8, R4 ;  /* 0x0000000803047825 */ /* 0x001fcc00078e0204 */
[----:B-1----:R-:W4:Y:S01]  /*0100*/  LDG.E.64 R4, desc[UR8][R4.64] ;  /* 0x0000000804047981 */ /* 0x002f22000c1e1b00 */
[----:B--2---:R-:W-:-:S04]  /*0110*/  IMAD R0, R0, UR4, RZ ;  /* 0x0000000400007c24 */ /* 0x004fc8000f8e02ff */
[----:B------:R-:W-:-:S04]  /*0120*/  IMAD.IADD R3, R0, 0x1, R3 ;  /* 0x0000000100037824 */ /* 0x000fc800078e0203 */
[----:B---3--:R-:W-:-:S06]  /*0130*/  IMAD.WIDE R6, R3, 0x8, R6 ;  /* 0x0000000803067825 */ /* 0x008fcc00078e0206 */
[----:B------:R-:W2:Y:S01]  /*0140*/  LDG.E.64 R6, desc[UR8][R6.64] ;  /* 0x0000000806067981 */ /* 0x000ea2000c1e1b00 */
[----:B------:R-:W-:Y:S01]  /*0150*/  IMAD.MOV.U32 R2, RZ, RZ, 0x1 ;  /* 0x00000001ff027424 */ /* 0x000fe200078e00ff */
[----:B------:R-:W-:Y:S01]  /*0160*/  BSSY.RECONVERGENT B0, `(.L_x_4) ;  /* 0x0000010000007945 */ /* 0x000fe20003800200 */
[----:B----4-:R-:W0:Y:S01]  /*0170*/  MUFU.RCP64H R3, R5 ;  /* 0x0000000500037308 */ /* 0x010e220000001800 */
[----:B--2---:R-:W-:-:S03]  /*0180*/  FSETP.GEU.AND P1, PT, |R7|, 6.5827683646048100446e-37, PT ;  /* 0x036000000700780b */ /* 0x004fc60003f2e200 */
[----:B0-----:R-:W-:-:S08]  /*0190*/  DFMA R8, -R4, R2, 1 ;  /* 0x3ff000000408742b */ /* 0x001fd00000000102 */
[----:B------:R-:W-:-:S08]  /*01a0*/  DFMA R8, R8, R8, R8 ;  /* 0x000000080808722b */ /* 0x000fd00000000008 */
[----:B------:R-:W-:-:S08]  /*01b0*/  DFMA R8, R2, R8, R2 ;  /* 0x000000080208722b */ /* 0x000fd00000000002 */
[----:B------:R-:W-:-:S08]  /*01c0*/  DFMA R2, -R4, R8, 1 ;  /* 0x3ff000000402742b */ /* 0x000fd00000000108 */
[----:B------:R-:W-:-:S08]  /*01d0*/  DFMA R2, R8, R2, R8 ;  /* 0x000000020802722b */ /* 0x000fd00000000008 */
[----:B------:R-:W-:-:S08]  /*01e0*/  DMUL R8, R6, R2 ;  /* 0x0000000206087228 */ /* 0x000fd00000000000 */
[----:B------:R-:W-:-:S08]  /*01f0*/  DFMA R10, -R4, R8, R6 ;  /* 0x00000008040a722b */ /* 0x000fd00000000106 */
[----:B------:R-:W-:-:S10]  /*0200*/  DFMA R2, R2, R10, R8 ;  /* 0x0000000a0202722b */ /* 0x000fd40000000008 */
[----:B------:R-:W-:-:S05]  /*0210*/  FFMA R8, RZ, R5, R3 ;  /* 0x00000005ff087223 */ /* 0x000fca0000000003 */
[----:B------:R-:W-:-:S13]  /*0220*/  FSETP.GT.AND P0, PT, |R8|, 1.469367938527859385e-39, PT ;  /* 0x001000000800780b */ /* 0x000fda0003f04200 */
[----:B------:R-:W-:Y:S05]  /*0230*/  @P0 BRA P1, `(.L_x_5) ;  /* 0x0000000000080947 */ /* 0x000fea0000800000 */
[----:B------:R-:W-:-:S07]  /*0240*/  MOV R10, 0x260 ;  /* 0x00000260000a7802 */ /* 0x000fce0000000f00 */
[----:B------:R-:W-:Y:S05]  /*0250*/  CALL.REL.NOINC `($__internal_0_$__cuda_sm20_div_rn_f64_full) ;  /* 0x0000000800e47944 */ /* 0x000fea0003c00000 */
.L_x_5:
[----:B------:R-:W-:Y:S05]  /*0260*/  BSYNC.RECONVERGENT B0 ;  /* 0x0000000000007941 */ /* 0x000fea0003800200 */
.L_x_4:
[----:B------:R-:W0:Y:S02]  /*0270*/  LDC R4, c[0x0][0x38c] ;  /* 0x0000e300ff047b82 */ /* 0x000e240000000800 */
[----:B0-----:R-:W-:-:S13]  /*0280*/  ISETP.GE.AND P0, PT, R4, 0x1, PT ;  /* 0x000000010400780c */ /* 0x001fda0003f06270 */
[----:B------:R-:W-:Y:S05]  /*0290*/  @!P0 EXIT ;  /* 0x000000000000894d */ /* 0x000fea0003800000 */
[C---:B------:R-:W-:Y:S01]  /*02a0*/  ISETP.GE.U32.AND P0, PT, R4.reuse, 0x10, PT ;  /* 0x000000100400780c */ /* 0x040fe20003f06070 */
[----:B------:R-:W-:Y:S01]  /*02b0*/  IMAD.MOV.U32 R5, RZ, RZ, RZ ;  /* 0x000000ffff057224 */ /* 0x000fe200078e00ff */
[----:B------:R-:W-:-:S04]  /*02c0*/  LOP3.LUT R20, R4, 0xf, RZ, 0xc0, !PT ;  /* 0x0000000f04147812 */ /* 0x000fc800078ec0ff */
[----:B------:R-:W-:-:S07]  /*02d0*/  ISETP.NE.AND P1, PT, R20, RZ, PT ;  /* 0x000000ff1400720c */ /* 0x000fce0003f25270 */
[----:B------:R-:W-:Y:S06]  /*02e0*/  @!P0 BRA `(.L_x_6) ;  /* 0x0000000400588947 */ /* 0x000fec0003800000 */
[----:B------:R-:W0:Y:S01]  /*02f0*/  LDCU.64 UR6, c[0x0][0x398] ;  /* 0x00007300ff0677ac */ /* 0x000e220008000a00 */
[----:B------:R-:W-:Y:S01]  /*0300*/  LOP3.LUT R5, R4, 0x7ffffff0, RZ, 0xc0, !PT ;  /* 0x7ffffff004057812 */ /* 0x000fe200078ec0ff */
[----:B------:R-:W-:Y:S01]  /*0310*/  IMAD.MOV.U32 R10, RZ, RZ, R0 ;  /* 0x000000ffff0a7224 */ /* 0x000fe200078e0000 */
[----:B------:R-:W1:Y:S03]  /*0320*/  LDCU.64 UR4, c[0x0][0x380] ;  /* 0x00007000ff0477ac */ /* 0x000e660008000a00 */
[----:B------:R-:W-:Y:S01]  /*0330*/  IMAD.MOV R11, RZ, RZ, -R5 ;  /* 0x000000ffff0b7224 */ /* 0x000fe200078e0a05 */
[----:B0-----:R-:W-:-:S04]  /*0340*/  UIADD3 UR6, UP0, UPT, UR6, 0x40, URZ ;  /* 0x0000004006067890 */ /* 0x001fc8000ff1e0ff */
[----:B------:R-:W-:Y:S02]  /*0350*/  UIADD3.X UR7, UPT, UPT, URZ, UR7, URZ, UP0, !UPT ;  /* 0x00000007ff077290 */ /* 0x000fe400087fe4ff */
[----:B-1----:R-:W-:Y:S01]  /*0360*/  UIADD3 UR4, UP1, UPT, UR4, 0x40, URZ ;  /* 0x0000004004047890 */ /* 0x002fe2000ff3e0ff */
[----:B------:R-:W-:-:S03]  /*0370*/  IMAD.U32 R12, RZ, RZ, UR6 ;  /* 0x00000006ff0c7e24 */ /* 0x000fc6000f8e00ff */
[----:B------:R-:W-:Y:S01]  /*0380*/  IMAD.U32 R13, RZ, RZ, UR7 ;  /* 0x00000007ff0d7e24 */ /* 0x000fe2000f8e00ff */
[----:B------:R-:W-:-:S12]  /*0390*/  UIADD3.X UR5, UPT, UPT, URZ, UR5, URZ, UP1, !UPT ;  /* 0x00000005ff057290 */ /* 0x000fd80008ffe4ff */
.L_x_7:
[----:B-1----:R-:W-:Y:S02]  /*03a0*/  IMAD.U32 R8, RZ, RZ, UR4 ;  /* 0x00000004ff087e24 */ /* 0x002fe4000f8e00ff */
[----:B------:R-:W-:Y:S02]  /*03b0*/  IMAD.U32 R9, RZ, RZ, UR5 ;  /* 0x00000005ff097e24 */ /* 0x000fe4000f8e00ff */
[----:B------:R-:W-:Y:S02]  /*03c0*/  IMAD.MOV.U32 R6, RZ, RZ, R12 ;  /* 0x000000ffff067224 */ /* 0x000fe400078e000c */
[----:B------:R-:W-:-:S04]  /*03d0*/  IMAD.WIDE R8, R10, 0x8, R8 ;  /* 0x000000080a087825 */ /* 0x000fc800078e0208 */
[----:B------:R-:W-:Y:S01]  /*03e0*/  IMAD.MOV.U32 R7, RZ, RZ, R13 ;  /* 0x000000ffff077224 */ /* 0x000fe200078e000d */
[----:B------:R-:W2:Y:S04]  /*03f0*/  LDG.E.64 R14, desc[UR8][R8.64+-0x40] ;  /* 0xffffc008080e7981 */ /* 0x000ea8000c1e1b00 */
[----:B------:R-:W2:Y:S04]  /*0400*/  LDG.E.64 R12, desc[UR8][R6.64+-0x40] ;  /* 0xffffc008060c7981 */ /* 0x000ea8000c1e1b00 */
[----:B------:R-:W3:Y:S04]  /*0410*/  LDG.E.64 R16, desc[UR8][R8.64+-0x38] ;  /* 0xffffc80808107981 */ /* 0x000ee8000c1e1b00 */
[----:B------:R-:W4:Y:S04]  /*0420*/  LDG.E.64 R18, desc[UR8][R8.64+-0x30] ;  /* 0xffffd00808127981 */ /* 0x000f28000c1e1b00 */
[----:B------:R-:W5:Y:S01]  /*0430*/  LDG.E.64 R22, desc[UR8][R8.64+-0x28] ;  /* 0xffffd80808167981 */ /* 0x000f62000c1e1b00 */
[----:B--2---:R-:W-:-:S07]  /*0440*/  DFMA R12, R12, -R2, R14 ;  /* 0x800000020c0c722b */ /* 0x004fce000000000e */
[----:B------:R0:W-:Y:S04]  /*0450*/  STG.E.64 desc[UR8][R8.64+-0x40], R12 ;  /* 0xffffc00c08007986 */ /* 0x0001e8000c101b08 */
[----:B------:R-:W3:Y:S02]  /*0460*/  LDG.E.64 R14, desc[UR8][R6.64+-0x38] ;  /* 0xffffc808060e7981 */ /* 0x000ee4000c1e1b00 */
[----:B---3--:R-:W-:-:S07]  /*0470*/  DFMA R14, R14, -R2, R16 ;  /* 0x800000020e0e722b */ /* 0x008fce0000000010 */
[----:B------:R1:W-:Y:S04]  /*0480*/  STG.E.64 desc[UR8][R8.64+-0x38], R14 ;  /* 0xffffc80e08007986 */ /* 0x0003e8000c101b08 */
[----:B------:R-:W4:Y:S02]  /*0490*/  LDG.E.64 R16, desc[UR8][R6.64+-0x30] ;  /* 0xffffd00806107981 */ /* 0x000f24000c1e1b00 */
[----:B----4-:R-:W-:-:S07]  /*04a0*/  DFMA R16, R16, -R2, R18 ;  /* 0x800000021010722b */ /* 0x010fce0000000012 */
[----:B------:R2:W-:Y:S04]  /*04b0*/  STG.E.64 desc[UR8][R8.64+-0x30], R16 ;  /* 0xffffd01008007986 */ /* 0x0005e8000c101b08 */
[----:B------:R-:W5:Y:S02]  /*04c0*/  LDG.E.64 R18, desc[UR8][R6.64+-0x28] ;  /* 0xffffd80806127981 */ /* 0x000f64000c1e1b00 */
[-C--:B-----5:R-:W-:Y:S02]  /*04d0*/  DFMA R18, R18, -R2.reuse, R22 ;  /* 0x800000021212722b */ /* 0x0a0fe40000000016 */
[----:B------:R-:W3:Y:S05]  /*04e0*/  LDG.E.64 R22, desc[UR8][R8.64+-0x20] ;  /* 0xffffe00808167981 */ /* 0x000eea000c1e1b00 */
[----:B------:R4:W-:Y:S04]  /*04f0*/  STG.E.64 desc[UR8][R8.64+-0x28], R18 ;  /* 0xffffd81208007986 */ /* 0x0009e8000c101b08 */
[----:B0-----:R-:W3:Y:S02]  /*0500*/  LDG.E.64 R12, desc[UR8][R6.64+-0x20] ;  /* 0xffffe008060c7981 */ /* 0x001ee4000c1e1b00 */
[----:B---3--:R-:W-:-:S02]  /*0510*/  DFMA R12, R12, -R2, R22 ;  /* 0x800000020c0c722b */ /* 0x008fc40000000016 */
[----:B------:R-:W3:Y:S05]  /*0520*/  LDG.E.64 R22, desc[UR8][R8.64+-0x18] ;  /* 0xffffe80808167981 */ /* 0x000eea000c1e1b00 */
[----:B------:R0:W-:Y:S04]  /*0530*/  STG.E.64 desc[UR8][R8.64+-0x20], R12 ;  /* 0xffffe00c08007986 */ /* 0x0001e8000c101b08 */
[----:B-1----:R-:W3:Y:S02]  /*0540*/  LDG.E.64 R14, desc[UR8][R6.64+-0x18] ;  /* 0xffffe808060e7981 */ /* 0x002ee4000c1e1b00 */
[----:B---3--:R-:W-:-:S02]  /*0550*/  DFMA R14, R14, -R2, R22 ;  /* 0x800000020e0e722b */ /* 0x008fc40000000016 */
[----:B------:R-:W3:Y:S05]  /*0560*/  LDG.E.64 R22, desc[UR8][R8.64+-0x10] ;  /* 0xfffff00808167981 */ /* 0x000eea000c1e1b00 */
[----:B------:R1:W-:Y:S04]  /*0570*/  STG.E.64 desc[UR8][R8.64+-0x18], R14 ;  /* 0xffffe80e08007986 */ /* 0x0003e8000c101b08 */
[----:B--2---:R-:W3:Y:S02]  /*0580*/  LDG.E.64 R16, desc[UR8][R6.64+-0x10] ;  /* 0xfffff00806107981 */ /* 0x004ee4000c1e1b00 */
[----:B---3--:R-:W-:-:S02]  /*0590*/  DFMA R16, R16, -R2, R22 ;  /* 0x800000021010722b */ /* 0x008fc40000000016 */
[----:B------:R-:W2:Y:S05]  /*05a0*/  LDG.E.64 R22, desc[UR8][R8.64+-0x8] ;  /* 0xfffff80808167981 */ /* 0x000eaa000c1e1b00 */
[----:B------:R3:W-:Y:S04]  /*05b0*/  STG.E.64 desc[UR8][R8.64+-0x10], R16 ;  /* 0xfffff01008007986 */ /* 0x0007e8000c101b08 */
[----:B----4-:R-:W2:Y:S02]  /*05c0*/  LDG.E.64 R18, desc[UR8][R6.64+-0x8] ;  /* 0xfffff80806127981 */ /* 0x010ea4000c1e1b00 */
[----:B--2---:R-:W-:-:S02]  /*05d0*/  DFMA R18, R18, -R2, R22 ;  /* 0x800000021212722b */ /* 0x004fc40000000016 */
[----:B------:R-:W2:Y:S05]  /*05e0*/  LDG.E.64 R22, desc[UR8][R8.64] ;  /* 0x0000000808167981 */ /* 0x000eaa000c1e1b00 */
[----:B------:R4:W-:Y:S04]  /*05f0*/  STG.E.64 desc[UR8][R8.64+-0x8], R18 ;  /* 0xfffff81208007986 */ /* 0x0009e8000c101b08 */
[----:B0-----:R-:W2:Y:S02]  /*0600*/  LDG.E.64 R12, desc[UR8][R6.64] ;  /* 0x00000008060c7981 */ /* 0x001ea4000c1e1b00 */
[----:B--2---:R-:W-:-:S02]  /*0610*/  DFMA R12, R12, -R2, R22 ;  /* 0x800000020c0c722b */ /* 0x004fc40000000016 */
[----:B------:R-:W2:Y:S05]  /*0620*/  LDG.E.64 R22, desc[UR8][R8.64+0x8] ;  /* 0x0000080808167981 */ /* 0x000eaa000c1e1b00 */
[----:B------:R0:W-:Y:S04]  /*0630*/  STG.E.64 desc[UR8][R8.64], R12 ;  /* 0x0000000c08007986 */ /* 0x0001e8000c101b08 */
[----:B-1----:R-:W2:Y:S02]  /*0640*/  LDG.E.64 R14, desc[UR8][R6.64+0x8] ;  /* 0x00000808060e7981 */ /* 0x002ea4000c1e1b00 */
[----:B--2---:R-:W-:-:S02]  /*0650*/  DFMA R14, R14, -R2, R22 ;  /* 0x800000020e0e722b */ /* 0x004fc40000000016 */
[----:B------:R-:W2:Y:S05]  /*0660*/  LDG.E.64 R22, desc[UR8][R8.64+0x10] ;  /* 0x0000100808167981 */ /* 0x000eaa000c1e1b00 */
[----:B------:R1:W-:Y:S04]  /*0670*/  STG.E.64 desc[UR8][R8.64+0x8], R14 ;  /* 0x0000080e08007986 */ /* 0x0003e8000c101b08 */
[----:B---3--:R-:W2:Y:S02]  /*0680*/  LDG.E.64 R16, desc[UR8][R6.64+0x10] ;  /* 0x0000100806107981 */ /* 0x008ea4000c1e1b00 */
[----:B--2---:R-:W-:-:S02]  /*0690*/  DFMA R16, R16, -R2, R22 ;  /* 0x800000021010722b */ /* 0x004fc40000000016 */
        /* <DEDUP_REMOVED lines=18> */
[----:B----4-:R-:W2:Y:S01]  /*07c0*/  LDG.E.64 R18, desc[UR8][R6.64+0x38] ;  /* 0x0000380806127981 */ /* 0x010ea2000c1e1b00 */
[----:B------:R-:W-:-:S05]  /*07d0*/  VIADD R11, R11, 0x10 ;  /* 0x000000100b0b7836 */ /* 0x000fca0000000000 */
[----:B------:R-:W-:Y:S02]  /*07e0*/  ISETP.NE.AND P0, PT, R11, RZ, PT ;  /* 0x000000ff0b00720c */ /* 0x000fe40003f05270 */
[----:B0-----:R-:W-:Y:S01]  /*07f0*/  IADD3 R12, P2, PT, R6, 0x80, RZ ;  /* 0x00000080060c7810 */ /* 0x001fe20007f5e0ff */
[----:B------:R-:W-:-:S04]  /*0800*/  VIADD R10, R10, 0x10 ;  /* 0x000000100a0a7836 */ /* 0x000fc80000000000 */
[----:B------:R-:W-:Y:S01]  /*0810*/  IMAD.X R13, RZ, RZ, R7, P2 ;  /* 0x000000ffff0d7224 */ /* 0x000fe200010e0607 */
[----:B--2---:R-:W-:-:S07]  /*0820*/  DFMA R18, R18, -R2, R22 ;  /* 0x800000021212722b */ /* 0x004fce0000000016 */
[----:B------:R1:W-:Y:S01]  /*0830*/  STG.E.64 desc[UR8][R8.64+0x38], R18 ;  /* 0x0000381208007986 */ /* 0x0003e2000c101b08 */
[----:B------:R-:W-:Y:S05]  /*0840*/  @P0 BRA `(.L_x_7) ;  /* 0xfffffff800d40947 */ /* 0x000fea000383ffff */
.L_x_6:
[----:B------:R-:W-:Y:S05]  /*0850*/  @!P1 EXIT ;  /* 0x000000000000994d */ /* 0x000fea0003800000 */
[----:B------:R-:W-:Y:S02]  /*0860*/  ISETP.GE.U32.AND P0, PT, R20, 0x8, PT ;  /* 0x000000081400780c */ /* 0x000fe40003f06070 */
[----:B-1----:R-:W-:-:S04]  /*0870*/  LOP3.LUT R18, R4, 0x7, RZ, 0xc0, !PT ;  /* 0x0000000704127812 */ /* 0x002fc800078ec0ff */
[----:B------:R-:W-:-:S07]  /*0880*/  ISETP.NE.AND P1, PT, R18, RZ, PT ;  /* 0x000000ff1200720c */ /* 0x000fce0003f25270 */
[----:B------:R-:W-:Y:S06]  /*0890*/  @!P0 BRA `(.L_x_8) ;  /* 0x0000000000988947 */ /* 0x000fec0003800000 */
[----:B------:R-:W0:Y:S01]  /*08a0*/  LDC.64 R6, c[0x0][0x380] ;  /* 0x0000e000ff067b82 */ /* 0x000e220000000a00 */
[----:B------:R-:W-:-:S07]  /*08b0*/  IMAD.IADD R11, R0, 0x1, R5 ;  /* 0x00000001000b7824 */ /* 0x000fce00078e0205 */
[----:B------:R-:W1:Y:S01]  /*08c0*/  LDC.64 R8, c[0x0][0x398] ;  /* 0x0000e600ff087b82 */ /* 0x000e620000000a00 */
[----:B0-----:R-:W-:-:S05]  /*08d0*/  IMAD.WIDE R6, R11, 0x8, R6 ;  /* 0x000000080b067825 */ /* 0x001fca00078e0206 */
[----:B------:R-:W2:Y:S01]  /*08e0*/  LDG.E.64 R12, desc[UR8][R6.64] ;  /* 0x00000008060c7981 */ /* 0x000ea2000c1e1b00 */
[----:B-1----:R-:W-:-:S03]  /*08f0*/  IMAD.WIDE.U32 R8, R5, 0x8, R8 ;  /* 0x0000000805087825 */ /* 0x002fc600078e0008 */
[----:B------:R-:W3:Y:S04]  /*0900*/  LDG.E.64 R14, desc[UR8][R6.64+0x8] ;  /* 0x00000808060e7981 */ /* 0x000ee8000c1e1b00 */
[----:B------:R-:W2:Y:S04]  /*0910*/  LDG.E.64 R10, desc[UR8][R8.64] ;  /* 0x00000008080a7981 */ /* 0x000ea8000c1e1b00 */
        /* <DEDUP_REMOVED lines=26> */
[----:B----4-:R-:W2:Y:S01]  /*0ac0*/  LDG.E.64 R16, desc[UR8][R8.64+0x38] ;  /* 0x0000380808107981 */ /* 0x010ea2000c1e1b00 */
[----:B------:R-:W-:Y:S01]  /*0ad0*/  VIADD R5, R5, 0x8 ;  /* 0x0000000805057836 */ /* 0x000fe20000000000 */
[----:B--2---:R-:W-:-:S07]  /*0ae0*/  DFMA R16, R16, -R2, R20 ;  /* 0x800000021010722b */ /* 0x004fce0000000014 */
[----:B------:R0:W-:Y:S04]  /*0af0*/  STG.E.64 desc[UR8][R6.64+0x38], R16 ;  /* 0x0000381006007986 */ /* 0x0001e8000c101b08 */
.L_x_8:
[----:B------:R-:W-:Y:S05]  /*0b00*/  @!P1 EXIT ;  /* 0x000000000000994d */ /* 0x000fea0003800000 */
[----:B------:R-:W-:Y:S02]  /*0b10*/  ISETP.GE.U32.AND P0, PT, R18, 0x4, PT ;  /* 0x000000041200780c */ /* 0x000fe40003f06070 */
[----:B------:R-:W-:-:S04]  /*0b20*/  LOP3.LUT R4, R4, 0x3, RZ, 0xc0, !PT ;  /* 0x0000000304047812 */ /* 0x000fc800078ec0ff */
[----:B------:R-:W-:-:S07]  /*0b30*/  ISETP.NE.AND P1, PT, R4, RZ, PT ;  /* 0x000000ff0400720c */ /* 0x000fce0003f25270 */
[----:B------:R-:W-:Y:S06]  /*0b40*/  @!P0 BRA `(.L_x_9) ;  /* 0x0000000000588947 */ /* 0x000fec0003800000 */
[----:B0-----:R-:W0:Y:S01]  /*0b50*/  LDC.64 R6, c[0x0][0x380] ;  /* 0x0000e000ff067b82 */ /* 0x001e220000000a00 */
[----:B------:R-:W-:-:S07]  /*0b60*/  IADD3 R11, PT, PT, R0, R5, RZ ;  /* 0x00000005000b7210 */ /* 0x000fce0007ffe0ff */
        /* <DEDUP_REMOVED lines=16> */
[----:B------:R-:W5:Y:S01]  /*0c70*/  LDG.E.64 R16, desc[UR8][R8.64+0x18] ;  /* 0x0000180808107981 */ /* 0x000f62000c1e1b00 */
[----:B------:R-:W-:Y:S01]  /*0c80*/  VIADD R5, R5, 0x4 ;  /* 0x0000000405057836 */ /* 0x000fe20000000000 */
[----:B-----5:R-:W-:-:S07]  /*0c90*/  DFMA R16, R16, -R2, R18 ;  /* 0x800000021010722b */ /* 0x020fce0000000012 */
[----:B------:R1:W-:Y:S04]  /*0ca0*/  STG.E.64 desc[UR8][R6.64+0x18], R16 ;  /* 0x0000181006007986 */ /* 0x0003e8000c101b08 */
.L_x_9:
[----:B------:R-:W-:Y:S05]  /*0cb0*/  @!P1 EXIT ;  /* 0x000000000000994d */ /* 0x000fea0003800000 */
[----:B------:R-:W2:Y:S01]  /*0cc0*/  LDC.64 R8, c[0x0][0x398] ;  /* 0x0000e600ff087b82 */ /* 0x000ea20000000a00 */
[----:B01----:R-:W-:Y:S02]  /*0cd0*/  IMAD.IADD R15, R0, 0x1, R5 ;  /* 0x00000001000f7824 */ /* 0x003fe400078e0205 */
[----:B------:R-:W-:-:S05]  /*0ce0*/  IMAD.MOV R0, RZ, RZ, -R4 ;  /* 0x000000ffff007224 */ /* 0x000fca00078e0a04 */
[----:B------:R-:W0:Y:S01]  /*0cf0*/  LDC.64 R6, c[0x0][0x380] ;  /* 0x0000e000ff067b82 */ /* 0x000e220000000a00 */
[----:B--2---:R-:W-:-:S04]  /*0d00*/  IMAD.WIDE.U32 R8, R5, 0x8, R8 ;  /* 0x0000000805087825 */ /* 0x004fc800078e0008 */
[----:B------:R-:W-:Y:S02]  /*0d10*/  IMAD.MOV.U32 R12, RZ, RZ, R8 ;  /* 0x000000ffff0c7224 */ /* 0x000fe400078e0008 */
[----:B------:R-:W-:-:S07]  /*0d20*/  IMAD.MOV.U32 R13, RZ, RZ, R9 ;  /* 0x000000ffff0d7224 */ /* 0x000fce00078e0009 */
.L_x_10:
[C---:B01----:R-:W-:Y:S01]  /*0d30*/  IMAD.WIDE R4, R15.reuse, 0x8, R6 ;  /* 0x000000080f047825 */ /* 0x043fe200078e0206 */
[----:B------:R0:W2:Y:S04]  /*0d40*/  LDG.E.64 R8, desc[UR8][R12.64] ;  /* 0x000000080c087981 */ /* 0x0000a8000c1e1b00 */
[----:B------:R-:W2:Y:S01]  /*0d50*/  LDG.E.64 R10, desc[UR8][R4.64] ;  /* 0x00000008040a7981 */ /* 0x000ea2000c1e1b00 */
[----:B------:R-:W-:Y:S02]  /*0d60*/  VIADD R0, R0, 0x1 ;  /* 0x0000000100007836 */ /* 0x000fe40000000000 */
[----:B------:R-:W-:-:S03]  /*0d70*/  VIADD R15, R15, 0x1 ;  /* 0x000000010f0f7836 */ /* 0x000fc60000000000 */
[----:B------:R-:W-:Y:S02]  /*0d80*/  ISETP.NE.AND P0, PT, R0, RZ, PT ;  /* 0x000000ff0000720c */ /* 0x000fe40003f05270 */
[----:B0-----:R-:W-:-:S05]  /*0d90*/  IADD3 R12, P1, PT, R12, 0x8, RZ ;  /* 0x000000080c0c7810 */ /* 0x001fca0007f3e0ff */
[----:B------:R-:W-:Y:S01]  /*0da0*/  IMAD.X R13, RZ, RZ, R13, P1 ;  /* 0x000000ffff0d7224 */ /* 0x000fe200008e060d */
[----:B--2---:R-:W-:-:S07]  /*0db0*/  DFMA R8, R8, -R2, R10 ;  /* 0x800000020808722b */ /* 0x004fce000000000a */
[----:B------:R1:W-:Y:S01]  /*0dc0*/  STG.E.64 desc[UR8][R4.64], R8 ;  /* 0x0000000804007986 */ /* 0x0003e2000c101b08 */
[----:B------:R-:W-:Y:S05]  /*0dd0*/  @P0 BRA `(.L_x_10) ;  /* 0xfffffffc00d40947 */ /* 0x000fea000383ffff */
[----:B------:R-:W-:Y:S05]  /*0de0*/  EXIT ;  /* 0x000000000000794d */ /* 0x000fea0003800000 */
        .weak           $__internal_0_$__cuda_sm20_div_rn_f64_full
        .type           $__internal_0_$__cuda_sm20_div_rn_f64_full,@function
        .size           $__internal_0_$__cuda_sm20_div_rn_f64_full,(.L_x_26 - $__internal_0_$__cuda_sm20_div_rn_f64_full)
$__internal_0_$__cuda_sm20_div_rn_f64_full:
[C---:B------:R-:W-:Y:S01]  /*0df0*/  FSETP.GEU.AND P0, PT, |R5|.reuse, 1.469367938527859385e-39, PT ;  /* 0x001000000500780b */ /* 0x040fe20003f0e200 */
[----:B------:R-:W-:Y:S01]  /*0e00*/  IMAD.MOV.U32 R16, RZ, RZ, 0x1 ;  /* 0x00000001ff107424 */ /* 0x000fe200078e00ff */
[----:B------:R-:W-:Y:S01]  /*0e10*/  LOP3.LUT R2, R5, 0x800fffff, RZ, 0xc0, !PT ;  /* 0x800fffff05027812 */ /* 0x000fe200078ec0ff */
[----:B------:R-:W-:Y:S01]  /*0e20*/  BSSY.RECONVERGENT B1, `(.L_x_11) ;  /* 0x0000055000017945 */ /* 0x000fe20003800200 */
[C---:B------:R-:W-:Y:S02]  /*0e30*/  FSETP.GEU.AND P2, PT, |R7|.reuse, 1.469367938527859385e-39, PT ;  /* 0x001000000700780b */ /* 0x040fe40003f4e200 */
[----:B------:R-:W-:Y:S01]  /*0e40*/  LOP3.LUT R3, R2, 0x3ff00000, RZ, 0xfc, !PT ;  /* 0x3ff0000002037812 */ /* 0x000fe200078efcff */
[----:B------:R-:W-:Y:S01]  /*0e50*/  IMAD.MOV.U32 R2, RZ, RZ, R4 ;  /* 0x000000ffff027224 */ /* 0x000fe200078e0004 */
[----:B------:R-:W-:Y:S02]  /*0e60*/  LOP3.LUT R11, R7, 0x7ff00000, RZ, 0xc0, !PT ;  /* 0x7ff00000070b7812 */ /* 0x000fe400078ec0ff */
[----:B------:R-:W-:-:S03]  /*0e70*/  LOP3.LUT R14, R5, 0x7ff00000, RZ, 0xc0, !PT ;  /* 0x7ff00000050e7812 */ /* 0x000fc600078ec0ff */
[----:B------:R-:W-:Y:S01]  /*0e80*/  @!P0 DMUL R2, R4, 8.98846567431157953865e+307 ;  /* 0x7fe0000004028828 */ /* 0x000fe20000000000 */
[----:B------:R-:W-:-:S03]  /*0e90*/  ISETP.GE.U32.AND P1, PT, R11, R14, PT ;  /* 0x0000000e0b00720c */ /* 0x000fc60003f26070 */
[----:B------:R-:W-:Y:S01]  /*0ea0*/  @!P2 LOP3.LUT R12, R5, 0x7ff00000, RZ, 0xc0, !PT ;  /* 0x7ff00000050ca812 */ /* 0x000fe200078ec0ff */
[----:B------:R-:W-:Y:S01]  /*0eb0*/  @!P2 IMAD.MOV.U32 R18, RZ, RZ, RZ ;  /* 0x000000ffff12a224 */ /* 0x000fe200078e00ff */
[----:B------:R-:W0:Y:S02]  /*0ec0*/  MUFU.RCP64H R17, R3 ;  /* 0x0000000300117308 */ /* 0x000e240000001800 */
[----:B------:R-:W-:Y:S01]  /*0ed0*/  @!P2 ISETP.GE.U32.AND P3, PT, R11, R12, PT ;  /* 0x0000000c0b00a20c */ /* 0x000fe20003f66070 */
[----:B------:R-:W-:-:S05]  /*0ee0*/  IMAD.MOV.U32 R12, RZ, RZ, 0x1ca00000 ;  /* 0x1ca00000ff0c7424 */ /* 0x000fca00078e00ff */
[----:B------:R-:W-:-:S04]  /*0ef0*/  @!P2 SEL R13, R12, 0x63400000, !P3 ;  /* 0x634000000c0da807 */ /* 0x000fc80005800000 */
[----:B------:R-:W-:-:S04]  /*0f00*/  @!P2 LOP3.LUT R13, R13, 0x80000000, R7, 0xf8, !PT ;  /* 0x800000000d0da812 */ /* 0x000fc800078ef807 */
[----:B------:R-:W-:Y:S01]  /*0f10*/  @!P2 LOP3.LUT R19, R13, 0x100000, RZ, 0xfc, !PT ;  /* 0x001000000d13a812 */ /* 0x000fe200078efcff */
[----:B0-----:R-:W-:-:S08]  /*0f20*/  DFMA R8, R16, -R2, 1 ;  /* 0x3ff000001008742b */ /* 0x001fd00000000802 */
[----:B------:R-:W-:-:S08]  /*0f30*/  DFMA R8, R8, R8, R8 ;  /* 0x000000080808722b */ /* 0x000fd00000000008 */
[----:B------:R-:W-:Y:S01]  /*0f40*/  DFMA R16, R16, R8, R16 ;  /* 0x000000081010722b */ /* 0x000fe20000000010 */
[----:B------:R-:W-:Y:S02]  /*0f50*/  SEL R9, R12, 0x63400000, !P1 ;  /* 0x634000000c097807 */ /* 0x000fe40004800000 */
[----:B------:R-:W-:Y:S02]  /*0f60*/  MOV R8, R6 ;  /* 0x0000000600087202 */ /* 0x000fe40000000f00 */
[----:B------:R-:W-:-:S03]  /*0f70*/  LOP3.LUT R9, R9, 0x800fffff, R7, 0xf8, !PT ;  /* 0x800fffff09097812 */ /* 0x000fc600078ef807 */
[----:B------:R-:W-:-:S03]  /*0f80*/  DFMA R20, R16, -R2, 1 ;  /* 0x3ff000001014742b */ /* 0x000fc60000000802 */
[----:B------:R-:W-:-:S05]  /*0f90*/  @!P2 DFMA R8, R8, 2, -R18 ;  /* 0x400000000808a82b */ /* 0x000fca0000000812 */
[----:B------:R-:W-:Y:S01]  /*0fa0*/  DFMA R16, R16, R20, R16 ;  /* 0x000000141010722b */ /* 0x000fe20000000010 */
[----:B------:R-:W-:Y:S02]  /*0fb0*/  IMAD.MOV.U32 R21, RZ, RZ, R11 ;  /* 0x000000ffff157224 */ /* 0x000fe400078e000b */
[----:B------:R-:W-:Y:S01]  /*0fc0*/  IMAD.MOV.U32 R20, RZ, RZ, R14 ;  /* 0x000000ffff147224 */ /* 0x000fe200078e000e */
[----:B------:R-:W-:Y:S02]  /*0fd0*/  @!P0 LOP3.LUT R20, R3, 0x7ff00000, RZ, 0xc0, !PT ;  /* 0x7ff0000003148812 */ /* 0x000fe400078ec0ff */
[----:B------:R-:W-:Y:S02]  /*0fe0*/  @!P2 LOP3.LUT R21, R9, 0x7ff00000, RZ, 0xc0, !PT ;  /* 0x7ff000000915a812 */ /* 0x000fe400078ec0ff */
[----:B------:R-:W-:Y:S01]  /*0ff0*/  DMUL R18, R16, R8 ;  /* 0x0000000810127228 */ /* 0x000fe20000000000 */
[----:B------:R-:W-:Y:S02]  /*1000*/  VIADD R22, R20, 0xffffffff ;  /* 0xffffffff14167836 */ /* 0x000fe40000000000 */
[----:B------:R-:W-:-:S05]  /*1010*/  VIADD R13, R21, 0xffffffff ;  /* 0xffffffff150d7836 */ /* 0x000fca0000000000 */
[----:B------:R-:W-:Y:S01]  /*1020*/  DFMA R14, R18, -R2, R8 ;  /* 0x80000002120e722b */ /* 0x000fe20000000008 */
[----:B------:R-:W-:-:S04]  /*1030*/  ISETP.GT.U32.AND P0, PT, R13, 0x7feffffe, PT ;  /* 0x7feffffe0d00780c */ /* 0x000fc80003f04070 */
[----:B------:R-:W-:-:S03]  /*1040*/  ISETP.GT.U32.OR P0, PT, R22, 0x7feffffe, P0 ;  /* 0x7feffffe1600780c */ /* 0x000fc60000704470 */
[----:B------:R-:W-:-:S10]  /*1050*/  DFMA R14, R16, R14, R18 ;  /* 0x0000000e100e722b */ /* 0x000fd40000000012 */
[----:B------:R-:W-:Y:S05]  /*1060*/  @P0 BRA `(.L_x_12) ;  /* 0x00000000006c0947 */ /* 0x000fea0003800000 */
[----:B------:R-:W-:-:S04]  /*1070*/  LOP3.LUT R16, R5, 0x7ff00000, RZ, 0xc0, !PT ;  /* 0x7ff0000005107812 */ /* 0x000fc800078ec0ff */
[CC--:B------:R-:W-:Y:S02]  /*1080*/  VIADDMNMX R6, R11.reuse, -R16.reuse, 0xb9600000, !PT ;  /* 0xb96000000b067446 */ /* 0x0c0fe40007800910 */
[----:B------:R-:W-:Y:S02]  /*1090*/  ISETP.GE.U32.AND P0, PT, R11, R16, PT ;  /* 0x000000100b00720c */ /* 0x000fe40003f06070 */
[----:B------:R-:W-:Y:S02]  /*10a0*/  VIMNMX R6, PT, PT, R6, 0x46a00000, PT ;  /* 0x46a0000006067848 */ /* 0x000fe40003fe0100 */
[----:B------:R-:W-:-:S05]  /*10b0*/  SEL R11, R12, 0x63400000, !P0 ;  /* 0x634000000c0b7807 */ /* 0x000fca0004000000 */
[----:B------:R-:W-:Y:S02]  /*10c0*/  IMAD.IADD R11, R6, 0x1, -R11 ;  /* 0x00000001060b7824 */ /* 0x000fe400078e0a0b */
[----:B------:R-:W-:Y:S02]  /*10d0*/  IMAD.MOV.U32 R6, RZ, RZ, RZ ;  /* 0x000000ffff067224 */ /* 0x000fe400078e00ff */
[----:B------:R-:W-:-:S06]  /*10e0*/  VIADD R7, R11, 0x7fe00000 ;  /* 0x7fe000000b077836 */ /* 0x000fcc0000000000 */
[----:B------:R-:W-:-:S10]  /*10f0*/  DMUL R12, R14, R6 ;  /* 0x000000060e0c7228 */ /* 0x000fd40000000000 */
[----:B------:R-:W-:-:S13]  /*1100*/  FSETP.GTU.AND P0, PT, |R13|, 1.469367938527859385e-39, PT ;  /* 0x001000000d00780b */ /* 0x000fda0003f0c200 */
[----:B------:R-:W-:Y:S05]  /*1110*/  @P0 BRA `(.L_x_13) ;  /* 0x0000000000940947 */ /* 0x000fea0003800000 */
[----:B------:R-:W-:Y:S01]  /*1120*/  DFMA R2, R14, -R2, R8 ;  /* 0x800000020e02722b */ /* 0x000fe20000000008 */
[----:B------:R-:W-:-:S09]  /*1130*/  IMAD.MOV.U32 R6, RZ, RZ, RZ ;  /* 0x000000ffff067224 */ /* 0x000fd200078e00ff */
[C---:B------:R-:W-:Y:S02]  /*1140*/  FSETP.NEU.AND P0, PT, R3.reuse, RZ, PT ;  /* 0x000000ff0300720b */ /* 0x040fe40003f0d000 */
[----:B------:R-:W-:-:S04]  /*1150*/  LOP3.LUT R5, R3, 0x80000000, R5, 0x48, !PT ;  /* 0x8000000003057812 */ /* 0x000fc800078e4805 */
[----:B------:R-:W-:-:S07]  /*1160*/  LOP3.LUT R7, R5, R7, RZ, 0xfc, !PT ;  /* 0x0000000705077212 */ /* 0x000fce00078efcff */
[----:B------:R-:W-:Y:S05]  /*1170*/  @!P0 BRA `(.L_x_13) ;  /* 0x00000000007c8947 */ /* 0x000fea0003800000 */
[----:B------:R-:W-:Y:S01]  /*1180*/  IMAD.MOV R3, RZ, RZ, -R11 ;  /* 0x000000ffff037224 */ /* 0x000fe200078e0a0b */
[----:B------:R-:W-:Y:S01]  /*1190*/  DMUL.RP R6, R14, R6 ;  /* 0x000000060e067228 */ /* 0x000fe20000008000 */
[----:B------:R-:W-:Y:S01]  /*11a0*/  IMAD.MOV.U32 R2, RZ, RZ, RZ ;  /* 0x000000ffff027224 */ /* 0x000fe200078e00ff */
[----:B------:R-:W-:-:S05]  /*11b0*/  IADD3 R11, PT, PT, -R11, -0x43300000, RZ ;  /* 0xbcd000000b0b7810 */ /* 0x000fca0007ffe1ff */
[----:B------:R-:W-:-:S03]  /*11c0*/  DFMA R2, R12, -R2, R14 ;  /* 0x800000020c02722b */ /* 0x000fc6000000000e */
[----:B------:R-:W-:-:S07]  /*11d0*/  LOP3.LUT R5, R7, R5, RZ, 0x3c, !PT ;  /* 0x0000000507057212 */ /* 0x000fce00078e3cff */
[----:B------:R-:W-:-:S04]  /*11e0*/  FSETP.NEU.AND P0, PT, |R3|, R11, PT ;  /* 0x0000000b0300720b */ /* 0x000fc80003f0d200 */
[----:B------:R-:W-:Y:S02]  /*11f0*/  FSEL R12, R6, R12, !P0 ;  /* 0x0000000c060c7208 */ /* 0x000fe40004000000 */
[----:B------:R-:W-:Y:S01]  /*1200*/  FSEL R13, R5, R13, !P0 ;  /* 0x0000000d050d7208 */ /* 0x000fe20004000000 */
[----:B------:R-:W-:Y:S06]  /*1210*/  BRA `(.L_x_13) ;  /* 0x0000000000547947 */ /* 0x000fec0003800000 */
.L_x_12:
[----:B------:R-:W-:-:S14]  /*1220*/  DSETP.NAN.AND P0, PT, R6, R6, PT ;  /* 0x000000060600722a */ /* 0x000fdc0003f08000 */
[----:B------:R-:W-:Y:S05]  /*1230*/  @P0 BRA `(.L_x_14) ;  /* 0x0000000000440947 */ /* 0x000fea0003800000 */
[----:B------:R-:W-:-:S14]  /*1240*/  DSETP.NAN.AND P0, PT, R4, R4, PT ;  /* 0x000000040400722a */ /* 0x000fdc0003f08000 */
[----:B------:R-:W-:Y:S05]  /*1250*/  @P0 BRA `(.L_x_15) ;  /* 0x0000000000300947 */ /* 0x000fea0003800000 */
[----:B------:R-:W-:Y:S01]  /*1260*/  ISETP.NE.AND P0, PT, R21, R20, PT ;  /* 0x000000141500720c */ /* 0x000fe20003f05270 */
[----:B------:R-:W-:Y:S01]  /*1270*/  IMAD.MOV.U32 R13, RZ, RZ, -0x80000 ;  /* 0xfff80000ff0d7424 */ /* 0x000fe200078e00ff */
[----:B------:R-:W-:-:S11]  /*1280*/  MOV R12, 0x0 ;  /* 0x00000000000c7802 */ /* 0x000fd60000000f00 */
[----:B------:R-:W-:Y:S05]  /*1290*/  @!P0 BRA `(.L_x_13) ;  /* 0x0000000000348947 */ /* 0x000fea0003800000 */
[----:B------:R-:W-:Y:S02]  /*12a0*/  ISETP.NE.AND P0, PT, R21, 0x7ff00000, PT ;  /* 0x7ff000001500780c */ /* 0x000fe40003f05270 */
[----:B------:R-:W-:Y:S02]  /*12b0*/  LOP3.LUT R13, R7, 0x80000000, R5, 0x48, !PT ;  /* 0x80000000070d7812 */ /* 0x000fe400078e4805 */
[----:B------:R-:W-:-:S13]  /*12c0*/  ISETP.EQ.OR P0, PT, R20, RZ, !P0 ;  /* 0x000000ff1400720c */ /* 0x000fda0004702670 */
[----:B------:R-:W-:Y:S01]  /*12d0*/  @P0 LOP3.LUT R2, R13, 0x7ff00000, RZ, 0xfc, !PT ;  /* 0x7ff000000d020812 */ /* 0x000fe200078efcff */
[----:B------:R-:W-:Y:S02]  /*12e0*/  @!P0 IMAD.MOV.U32 R12, RZ, RZ, RZ ;  /* 0x000000ffff0c8224 */ /* 0x000fe400078e00ff */
[----:B------:R-:W-:Y:S02]  /*12f0*/  @P0 IMAD.MOV.U32 R12, RZ, RZ, RZ ;  /* 0x000000ffff0c0224 */ /* 0x000fe400078e00ff */
[----:B------:R-:W-:Y:S01]  /*1300*/  @P0 IMAD.MOV.U32 R13, RZ, RZ, R2 ;  /* 0x000000ffff0d0224 */ /* 0x000fe200078e0002 */
[----:B------:R-:W-:Y:S06]  /*1310*/  BRA `(.L_x_13) ;  /* 0x0000000000147947 */ /* 0x000fec0003800000 */
.L_x_15:
[----:B------:R-:W-:Y:S01]  /*1320*/  LOP3.LUT R13, R5, 0x80000, RZ, 0xfc, !PT ;  /* 0x00080000050d7812 */ /* 0x000fe200078efcff */
[----:B------:R-:W-:Y:S01]  /*1330*/  IMAD.MOV.U32 R12, RZ, RZ, R4 ;  /* 0x000000ffff0c7224 */ /* 0x000fe200078e0004 */
[----:B------:R-:W-:Y:S06]  /*1340*/  BRA `(.L_x_13) ;  /* 0x0000000000087947 */ /* 0x000fec0003800000 */
.L_x_14:
[----:B------:R-:W-:Y:S01]  /*1350*/  LOP3.LUT R13, R7, 0x80000, RZ, 0xfc, !PT ;  /* 0x00080000070d7812 */ /* 0x000fe200078efcff */
[----:B------:R-:W-:-:S07]  /*1360*/  IMAD.MOV.U32 R12, RZ, RZ, R6 ;  /* 0x000000ffff0c7224 */ /* 0x000fce00078e0006 */
.L_x_13:
[----:B------:R-:W-:Y:S05]  /*1370*/  BSYNC.RECONVERGENT B1 ;  /* 0x0000000000017941 */ /* 0x000fea0003800200 */
.L_x_11:
[----:B------:R-:W-:Y:S02]  /*1380*/  IMAD.MOV.U32 R11, RZ, RZ, 0x0 ;  /* 0x00000000ff0b7424 */ /* 0x000fe400078e00ff */
[----:B------:R-:W-:Y:S02]  /*1390*/  IMAD.MOV.U32 R2, RZ, RZ, R12 ;  /* 0x000000ffff027224 */ /* 0x000fe400078e000c */
[----:B------:R-:W-:Y:S01]  /*13a0*/  IMAD.MOV.U32 R3, RZ, RZ, R13 ;  /* 0x000000ffff037224 */ /* 0x000fe200078e000d */
[----:B------:R-:W-:Y:S06]  /*13b0*/  RET.REL.NODEC R10 `(_Z14eliminar_filasPdiiiiS_) ;  /* 0xffffffec0a107950 */ /* 0x000fec0003c3ffff */
.L_x_16:
        /* <DEDUP_REMOVED lines=12> */
.L_x_26:


//--------------------- .text._Z24eliminar_filas_kernel_2dPdiii --------------------------
	.section	.text._Z24eliminar_filas_kernel_2dPdiii,"ax",@progbits
	.align	128
        .global         _Z24eliminar_filas_kernel_2dPdiii
        .type           _Z24eliminar_filas_kernel_2dPdiii,@function
        .size           _Z24eliminar_filas_kernel_2dPdiii,(.L_x_31 - _Z24eliminar_filas_kernel_2dPdiii)
        .other          _Z24eliminar_filas_kernel_2dPdiii,@"STO_CUDA_ENTRY STV_DEFAULT"
_Z24eliminar_filas_kernel_2dPdiii:
.text._Z24eliminar_filas_kernel_2dPdiii:
[----:B------:R-:W-:Y:S01]  /*0000*/  LDC R1, c[0x0][0x37c] ;  /* 0x0000df00ff017b82 */ /* 0x000fe20000000800 */
[----:B------:R-:W0:Y:S07]  /*0010*/  S2R R5, SR_TID.X ;  /* 0x0000000000057919 */ /* 0x000e2e0000002100 */
[----:B------:R-:W1:Y:S01]  /*0020*/  LDC R0, c[0x0][0x364] ;  /* 0x0000d900ff007b82 */ /* 0x000e620000000800 */
[----:B------:R-:W2:Y:S01]  /*0030*/  LDCU UR6, c[0x0][0x390] ;  /* 0x00007200ff0677ac */ /* 0x000ea20008000800 */
[----:B------:R-:W1:Y:S06]  /*0040*/  S2R R3, SR_TID.Y ;  /* 0x0000000000037919 */ /* 0x000e6c0000002200 */
[----:B------:R-:W0:Y:S08]  /*0050*/  S2UR UR5, SR_CTAID.X ;  /* 0x00000000000579c3 */ /* 0x000e300000002500 */
[----:B------:R-:W0:Y:S08]  /*0060*/  LDC R2, c[0x0][0x360] ;  /* 0x0000d800ff027b82 */ /* 0x000e300000000800 */
[----:B------:R-:W1:Y:S08]  /*0070*/  S2UR UR4, SR_CTAID.Y ;  /* 0x00000000000479c3 */ /* 0x000e700000002600 */
[----:B------:R-:W3:Y:S01]  /*0080*/  LDC.64 R8, c[0x0][0x388] ;  /* 0x0000e200ff087b82 */ /* 0x000ee20000000a00 */
[----:B0-----:R-:W-:-:S05]  /*0090*/  IMAD R2, R2, UR5, R5 ;  /* 0x0000000502027c24 */ /* 0x001fca000f8e0205 */
[----:B--2---:R-:W-:Y:S01]  /*00a0*/  ISETP.GE.AND P0, PT, R2, UR6, PT ;  /* 0x0000000602007c0c */ /* 0x004fe2000bf06270 */
[----:B-1----:R-:W-:-:S05]  /*00b0*/  IMAD R0, R0, UR4, R3 ;  /* 0x0000000400007c24 */ /* 0x002fca000f8e0203 */
[----:B---3--:R-:W-:-:S04]  /*00c0*/  ISETP.GE.OR P0, PT, R0, R8, P0 ;  /* 0x000000080000720c */ /* 0x008fc80000706670 */
[----:B------:R-:W-:-:S13]  /*00d0*/  ISETP.EQ.OR P0, PT, R0, R9, P0 ;  /* 0x000000090000720c */ /* 0x000fda0000702670 */
[----:B------:R-:W-:Y:S05]  /*00e0*/  @P0 EXIT ;  /* 0x000000000000094d */ /* 0x000fea0003800000 */
[----:B------:R-:W0:Y:S01]  /*00f0*/  LDC.64 R6, c[0x0][0x380] ;  /* 0x0000e000ff067b82 */ /* 0x000e220000000a00 */
[----:B------:R-:W1:Y:S01]  /*0100*/  LDCU.64 UR4, c[0x0][0x358] ;  /* 0x00006b00ff0477ac */ /* 0x000e620008000a00 */
[C---:B------:R-:W-:Y:S02]  /*0110*/  IMAD R3, R0.reuse, UR6, R9 ;  /* 0x0000000600037c24 */ /* 0x040fe4000f8e0209 */
[--C-:B------:R-:W-:Y:S02]  /*0120*/  IMAD R5, R9, UR6, R2.reuse ;  /* 0x0000000609057c24 */ /* 0x100fe4000f8e0202 */
[----:B------:R-:W-:Y:S02]  /*0130*/  IMAD R9, R0, UR6, R2 ;  /* 0x0000000600097c24 */ /* 0x000fe4000f8e0202 */
[----:B0-----:R-:W-:-:S04]  /*0140*/  IMAD.WIDE R2, R3, 0x8, R6 ;  /* 0x0000000803027825 */ /* 0x001fc800078e0206 */
[--C-:B------:R-:W-:Y:S02]  /*0150*/  IMAD.WIDE R4, R5, 0x8, R6.reuse ;  /* 0x0000000805047825 */ /* 0x100fe400078e0206 */
[----:B-1----:R-:W2:Y:S02]  /*0160*/  LDG.E.64 R2, desc[UR4][R2.64] ;  /* 0x0000000402027981 */ /* 0x002ea4000c1e1b00 */
[----:B------:R-:W-:Y:S02]  /*0170*/  IMAD.WIDE R6, R9, 0x8, R6 ;  /* 0x0000000809067825 */ /* 0x000fe400078e0206 */
[----:B------:R-:W2:Y:S04]  /*0180*/  LDG.E.64 R4, desc[UR4][R4.64] ;  /* 0x0000000404047981 */ /* 0x000ea8000c1e1b00 */
[----:B------:R-:W2:Y:S02]  /*0190*/  LDG.E.64 R8, desc[UR4][R6.64] ;  /* 0x0000000406087981 */ /* 0x000ea4000c1e1b00 */
[----:B--2---:R-:W-:-:S07]  /*01a0*/  DFMA R8, -R2, R4, R8 ;  /* 0x000000040208722b */ /* 0x004fce0000000108 */
[----:B------:R-:W-:Y:S01]  /*01b0*/  STG.E.64 desc[UR4][R6.64], R8 ;  /* 0x0000000806007986 */ /* 0x000fe2000c101b04 */
[----:B------:R-:W-:Y:S05]  /*01c0*/  EXIT ;  /* 0x000000000000794d */ /* 0x000fea0003800000 */
.L_x_17:
        /* <DEDUP_REMOVED lines=11> */
.L_x_31:


//--------------------- .text._Z15normalizar_filaPdiii --------------------------
	.section	.text._Z15normalizar_filaPdiii,"ax",@progbits
	.align	128
        .global         _Z15normalizar_filaPdiii
        .type           _Z15normalizar_filaPdiii,@function
        .size           _Z15normalizar_filaPdiii,(.L_x_27 - _Z15normalizar_filaPdiii)
        .other          _Z15normalizar_filaPdiii,@"STO_CUDA_ENTRY STV_DEFAULT"
_Z15normalizar_filaPdiii:
.text._Z15normalizar_filaPdiii:
[----:B------:R-:W-:Y:S01]  /*0000*/  LDC R1, c[0x0][0x37c] ;  /* 0x0000df00ff017b82 */ /* 0x000fe20000000800 */
[----:B------:R-:W0:Y:S07]  /*0010*/  S2R R0, SR_TID.X ;  /* 0x0000000000007919 */ /* 0x000e2e0000002100 */
[----:B------:R-:W0:Y:S01]  /*0020*/  S2UR UR4, SR_CTAID.X ;  /* 0x00000000000479c3 */ /* 0x000e220000002500 */
[----:B------:R-:W1:Y:S07]  /*0030*/  LDCU UR6, c[0x0][0x390] ;  /* 0x00007200ff0677ac */ /* 0x000e6e0008000800 */
[----:B------:R-:W0:Y:S02]  /*0040*/  LDC R3, c[0x0][0x360] ;  /* 0x0000d800ff037b82 */ /* 0x000e240000000800 */
[----:B0-----:R-:W-:-:S05]  /*0050*/  IMAD R0, R3, UR4, R0 ;  /* 0x0000000403007c24 */ /* 0x001fca000f8e0200 */
[----:B-1----:R-:W-:-:S13]  /*0060*/  ISETP.GE.AND P0, PT, R0, UR6, PT ;  /* 0x0000000600007c0c */ /* 0x002fda000bf06270 */
[----:B------:R-:W-:Y:S05]  /*0070*/  @P0 EXIT ;  /* 0x000000000000094d */ /* 0x000fea0003800000 */
[----:B------:R-:W0:Y:S01]  /*0080*/  LDC R3, c[0x0][0x38c] ;  /* 0x0000e300ff037b82 */ /* 0x000e220000000800 */
[----:B------:R-:W1:Y:S07]  /*0090*/  LDCU.64 UR4, c[0x0][0x358] ;  /* 0x00006b00ff0477ac */ /* 0x000e6e0008000a00 */
[----:B------:R-:W2:Y:S01]  /*00a0*/  LDC.64 R4, c[0x0][0x380] ;  /* 0x0000e000ff047b82 */ /* 0x000ea20000000a00 */
[----:B0-----:R-:W-:-:S04]  /*00b0*/  IMAD R7, R3, UR6, R3 ;  /* 0x0000000603077c24 */ /* 0x001fc8000f8e0203 */
[----:B--2---:R-:W-:-:S06]  /*00c0*/  IMAD.WIDE R6, R7, 0x8, R4 ;  /* 0x0000000807067825 */ /* 0x004fcc00078e0204 */
[----:B-1----:R-:W2:Y:S01]  /*00d0*/  LDG.E.64 R6, desc[UR4][R6.64] ;  /* 0x0000000406067981 */ /* 0x002ea2000c1e1b00 */
[----:B------:R-:W-:-:S04]  /*00e0*/  IMAD R3, R3, UR6, R0 ;  /* 0x0000000603037c24 */ /* 0x000fc8000f8e0200 */
[----:B------:R-:W-:-:S05]  /*00f0*/  IMAD.WIDE R4, R3, 0x8, R4 ;  /* 0x0000000803047825 */ /* 0x000fca00078e0204 */
[----:B------:R-:W3:Y:S01]  /*0100*/  LDG.E.64 R8, desc[UR4][R4.64] ;  /* 0x0000000404087981 */ /* 0x000ee2000c1e1b00 */
[----:B------:R-:W-:Y:S01]  /*0110*/  IMAD.MOV.U32 R2, RZ, RZ, 0x1 ;  /* 0x00000001ff027424 */ /* 0x000fe200078e00ff */
[----:B------:R-:W-:Y:S01]  /*0120*/  BSSY.RECONVERGENT B0, `(.L_x_18) ;  /* 0x0000012000007945 */ /* 0x000fe20003800200 */
[----:B--2---:R-:W0:Y:S01]  /*0130*/  MUFU.RCP64H R3, R7 ;  /* 0x0000000700037308 */ /* 0x004e220000001800 */
[----:B---3--:R-:W-:-:S03]  /*0140*/  FSETP.GEU.AND P1, PT, |R9|, 6.5827683646048100446e-37, PT ;  /* 0x036000000900780b */ /* 0x008fc60003f2e200 */
        /* <DEDUP_REMOVED lines=12> */
[----:B------:R-:W-:Y:S05]  /*0210*/  CALL.REL.NOINC `($__internal_1_$__cuda_sm20_div_rn_f64_full) ;  /* 0x0000000000147944 */ /* 0x000fea0003c00000 */
[----:B------:R-:W-:Y:S02]  /*0220*/  IMAD.MOV.U32 R2, RZ, RZ, R12 ;  /* 0x000000ffff027224 */ /* 0x000fe400078e000c */
[----:B------:R-:W-:-:S07]  /*0230*/  IMAD.MOV.U32 R3, RZ, RZ, R13 ;  /* 0x000000ffff037224 */ /* 0x000fce00078e000d */
.L_x_19:
[----:B------:R-:W-:Y:S05]  /*0240*/  BSYNC.RECONVERGENT B0 ;  /* 0x0000000000007941 */ /* 0x000fea0003800200 */
.L_x_18:
[----:B------:R-:W-:Y:S01]  /*0250*/  STG.E.64 desc[UR4][R4.64], R2 ;  /* 0x0000000204007986 */ /* 0x000fe2000c101b04 */
[----:B------:R-:W-:Y:S05]  /*0260*/  EXIT ;  /* 0x000000000000794d */ /* 0x000fea0003800000 */
        .weak           $__internal_1_$__cuda_sm20_div_rn_f64_full
        .type           $__internal_1_$__cuda_sm20_div_rn_f64_full,@function
        .size           $__internal_1_$__cuda_sm20_div_rn_f64_full,(.L_x_27 - $__internal_1_$__cuda_sm20_div_rn_f64_full)
$__internal_1_$__cuda_sm20_div_rn_f64_full:
        /* <DEDUP_REMOVED lines=22> */
[----:B------:R-:W-:Y:S01]  /*03d0*/  SEL R11, R13, 0x63400000, !P1 ;  /* 0x634000000d0b7807 */ /* 0x000fe20004800000 */
[----:B------:R-:W-:-:S03]  /*03e0*/  IMAD.MOV.U32 R10, RZ, RZ, R8 ;  /* 0x000000ffff0a7224 */ /* 0x000fc600078e0008 */
        /* <DEDUP_REMOVED lines=35> */
[----:B------:R-:W-:-:S06]  /*0620*/  IMAD.MOV.U32 R2, RZ, RZ, RZ ;  /* 0x000000ffff027224 */ /* 0x000fcc00078e00ff */
[----:B------:R-:W-:-:S03]  /*0630*/  DFMA R2, R12, -R2, R14 ;  /* 0x800000020c02722b */ /* 0x000fc6000000000e */
[----:B------:R-:W-:-:S03]  /*0640*/  LOP3.LUT R7, R9, R7, RZ, 0x3c, !PT ;  /* 0x0000000709077212 */ /* 0x000fc600078e3cff */
[----:B------:R-:W-:-:S04]  /*0650*/  IADD3 R2, PT, PT, -R16, -0x43300000, RZ ;  /* 0xbcd0000010027810 */ /* 0x000fc80007ffe1ff */
[----:B------:R-:W-:-:S04]  /*0660*/  FSETP.NEU.AND P0, PT, |R3|, R2, PT ;  /* 0x000000020300720b */ /* 0x000fc80003f0d200 */
[----:B------:R-:W-:Y:S02]  /*0670*/  FSEL R12, R8, R12, !P0 ;  /* 0x0000000c080c7208 */ /* 0x000fe40004000000 */
[----:B------:R-:W-:Y:S01]  /*0680*/  FSEL R13, R7, R13, !P0 ;  /* 0x0000000d070d7208 */ /* 0x000fe20004000000 */
[----:B------:R-:W-:Y:S06]  /*0690*/  BRA `(.L_x_22) ;  /* 0x0000000000547947 */ /* 0x000fec0003800000 */
.L_x_21:
[----:B------:R-:W-:-:S14]  /*06a0*/  DSETP.NAN.AND P0, PT, R8, R8, PT ;  /* 0x000000080800722a */ /* 0x000fdc0003f08000 */
[----:B------:R-:W-:Y:S05]  /*06b0*/  @P0 BRA `(.L_x_23) ;  /* 0x0000000000440947 */ /* 0x000fea0003800000 */
[----:B------:R-:W-:-:S14]  /*06c0*/  DSETP.NAN.AND P0, PT, R6, R6, PT ;  /* 0x000000060600722a */ /* 0x000fdc0003f08000 */
[----:B------:R-:W-:Y:S05]  /*06d0*/  @P0 BRA `(.L_x_24) ;  /* 0x0000000000300947 */ /* 0x000fea0003800000 */
[----:B------:R-:W-:Y:S01]  /*06e0*/  ISETP.NE.AND P0, PT, R21, R20, PT ;  /* 0x000000141500720c */ /* 0x000fe20003f05270 */
[----:B------:R-:W-:Y:S02]  /*06f0*/  IMAD.MOV.U32 R12, RZ, RZ, 0x0 ;  /* 0x00000000ff0c7424 */ /* 0x000fe400078e00ff */
[----:B------:R-:W-:-:S10]  /*0700*/  IMAD.MOV.U32 R13, RZ, RZ, -0x80000 ;  /* 0xfff80000ff0d7424 */ /* 0x000fd400078e00ff */
        /* <DEDUP_REMOVED lines=9> */
.L_x_24:
[----:B------:R-:W-:Y:S01]  /*07a0*/  LOP3.LUT R13, R7, 0x80000, RZ, 0xfc, !PT ;  /* 0x00080000070d7812 */ /* 0x000fe200078efcff */
[----:B------:R-:W-:Y:S01]  /*07b0*/  IMAD.MOV.U32 R12, RZ, RZ, R6 ;  /* 0x000000ffff0c7224 */ /* 0x000fe200078e0006 */
[----:B------:R-:W-:Y:S06]  /*07c0*/  BRA `(.L_x_22) ;  /* 0x0000000000087947 */ /* 0x000fec0003800000 */
.L_x_23:
[----:B------:R-:W-:Y:S01]  /*07d0*/  LOP3.LUT R13, R9, 0x80000, RZ, 0xfc, !PT ;  /* 0x00080000090d7812 */ /* 0x000fe200078efcff */
[----:B------:R-:W-:-:S07]  /*07e0*/  IMAD.MOV.U32 R12, RZ, RZ, R8 ;  /* 0x000000ffff0c7224 */ /* 0x000fce00078e0008 */
.L_x_22:
[----:B------:R-:W-:Y:S05]  /*07f0*/  BSYNC.RECONVERGENT B1 ;  /* 0x0000000000017941 */ /* 0x000fea0003800200 */
.L_x_20:
[----:B------:R-:W-:Y:S02]  /*0800*/  IMAD.MOV.U32 R2, RZ, RZ, R0 ;  /* 0x000000ffff027224 */ /* 0x000fe400078e0000 */
[----:B------:R-:W-:-:S04]  /*0810*/  IMAD.MOV.U32 R3, RZ, RZ, 0x0 ;  /* 0x00000000ff037424 */ /* 0x000fc800078e00ff */
[----:B------:R-:W-:Y:S05]  /*0820*/  RET.REL.NODEC R2 `(_Z15normalizar_filaPdiii) ;  /* 0xfffffff402f47950 */ /* 0x000fea0003c3ffff */
.L_x_25:
        /* <DEDUP_REMOVED lines=13> */
.L_x_27:


//--------------------- .nv.shared._Z16matrizMul_sharedPdS_S_iii --------------------------
	.section	.nv.shared._Z16matrizMul_sharedPdS_S_iii,"aw",@nobits
	.sectionflags	@""
	.align	8
.nv.shared._Z16matrizMul_sharedPdS_S_iii:
	.zero		17408


//--------------------- .nv.shared.reserved.0     --------------------------
	.section	.nv.shared.reserved.0,"aw",@nobits
	.weak		__nv_reservedSMEM_offset_0_alias
	.size		__nv_reservedSMEM_offset_0_alias, 0, 64
	.other		__nv_reservedSMEM_offset_0_alias,@"STO_CUDA_RESERVED_SHARED STV_DEFAULT"
__nv_reservedSMEM_offset_0_alias:
	.zero		0
	.zero		64


//--------------------- .nv.constant0._Z16matrizMul_sharedPdS_S_iii --------------------------
	.section	.nv.constant0._Z16matrizMul_sharedPdS_S_iii,"a",@progbits
	.sectionflags	@""
	.align	4
.nv.constant0._Z16matrizMul_sharedPdS_S_iii:
	.zero		932


//--------------------- .nv.constant0._Z16transpuesta_cudaiiPdS_ --------------------------
	.section	.nv.constant0._Z16transpuesta_cudaiiPdS_,"a",@progbits
	.sectionflags	@""
	.align	4
.nv.constant0._Z16transpuesta_cudaiiPdS_:
	.zero		920


//--------------------- .nv.constant0._Z14eliminar_filasPdiiiiS_ --------------------------
	.section	.nv.constant0._Z14eliminar_filasPdiiiiS_,"a",@progbits
	.sectionflags	@""
	.align	4
.nv.constant0._Z14eliminar_filasPdiiiiS_:
	.zero		928


//--------------------- .nv.constant0._Z24eliminar_filas_kernel_2dPdiii --------------------------
	.section	.nv.constant0._Z24eliminar_filas_kernel_2dPdiii,"a",@progbits
	.sectionflags	@""
	.align	4
.nv.constant0._Z24eliminar_filas_kernel_2dPdiii:
	.zero		916


//--------------------- .nv.constant0._Z15normalizar_filaPdiii --------------------------
	.section	.nv.constant0._Z15normalizar_filaPdiii,"a",@progbits
	.sectionflags	@""
	.align	4
.nv.constant0._Z15normalizar_filaPdiii:
	.zero		916


//--------------------- SYMBOLS --------------------------

	.type		.nv.reservedSmem.offset0,@object
	.size		.nv.reservedSmem.offset0,0x4
	.type		.nv.reservedSmem.cap,@object
	.size		.nv.reservedSmem.cap,0x4
